//
// Generated by NVIDIA NVVM Compiler
//
// Compiler Build ID: CL-36424714
// Cuda compilation tools, release 13.0, V13.0.88
// Based on NVVM 20.0.0
//

.version 9.0
.target sm_100
.address_size 64

	// .globl	_Z11initial_arrPdd
.func  (.param .b64 func_retval0) __internal_accurate_pow
(
	.param .b64 __internal_accurate_pow_param_0
)
;
.global .align 4 .u32 nx = 41;
.global .align 4 .u32 ny = 41;
.global .align 4 .u32 nt = 500;
.global .align 4 .u32 nit = 50;
.global .align 8 .f64 rho = 0d3FF0000000000000;
.global .align 8 .f64 nu = 0d3F947AE147AE147B;
.global .align 8 .f64 dx = 0d3FA999999999999A;
.global .align 8 .f64 dy = 0d3FA999999999999A;
.global .align 8 .f64 dt = 0d3F847AE147AE147B;
.global .align 8 .f64 dtdx = 0d3FC9999999999999;
.global .align 8 .f64 dtdy = 0d3FC9999999999999;
.global .align 8 .f64 dx2 = 0d3F647AE147AE147C;
.global .align 8 .f64 dy2 = 0d3F647AE147AE147C;
.global .align 8 .f64 dtdx2 = 0d400FFFFFFFFFFFFE;
.global .align 8 .f64 dtdy2 = 0d400FFFFFFFFFFFFE;

.visible .entry _Z11initial_arrPdd(
	.param .u64 .ptr .align 1 _Z11initial_arrPdd_param_0,
	.param .f64 _Z11initial_arrPdd_param_1
)
{
	.reg .pred 	%p<2>;
	.reg .b32 	%r<5>;
	.reg .b64 	%rd<5>;
	.reg .b64 	%fd<2>;

	ld.param.u64 	%rd1, [_Z11initial_arrPdd_param_0];
	ld.param.f64 	%fd1, [_Z11initial_arrPdd_param_1];
	mov.u32 	%r2, %ntid.x;
	mov.u32 	%r3, %ctaid.x;
	mov.u32 	%r4, %tid.x;
	mad.lo.s32 	%r1, %r2, %r3, %r4;
	setp.gt.s32 	%p1, %r1, 1680;
	@%p1 bra 	$L__BB0_2;
	cvta.to.global.u64 	%rd2, %rd1;
	mul.wide.s32 	%rd3, %r1, 8;
	add.s64 	%rd4, %rd2, %rd3;
	st.global.f64 	[%rd4], %fd1;
$L__BB0_2:
	ret;

}
	// .globl	_Z9compute_bPdS_S_
.visible .entry _Z9compute_bPdS_S_(
	.param .u64 .ptr .align 1 _Z9compute_bPdS_S__param_0,
	.param .u64 .ptr .align 1 _Z9compute_bPdS_S__param_1,
	.param .u64 .ptr .align 1 _Z9compute_bPdS_S__param_2
)
{
	.reg .pred 	%p<35>;
	.reg .b32 	%r<47>;
	.reg .b64 	%rd<12>;
	.reg .b64 	%fd<56>;

	ld.param.u64 	%rd1, [_Z9compute_bPdS_S__param_0];
	ld.param.u64 	%rd2, [_Z9compute_bPdS_S__param_1];
	ld.param.u64 	%rd3, [_Z9compute_bPdS_S__param_2];
	mov.u32 	%r7, %ntid.x;
	mov.u32 	%r8, %ctaid.x;
	mov.u32 	%r9, %tid.x;
	mad.lo.s32 	%r1, %r7, %r8, %r9;
	mul.hi.s32 	%r10, %r1, 1676084799;
	shr.u32 	%r11, %r10, 31;
	shr.s32 	%r12, %r10, 4;
	add.s32 	%r13, %r12, %r11;
	mul.lo.s32 	%r14, %r13, 41;
	sub.s32 	%r6, %r1, %r14;
	mov.pred 	%p34, -1;
	setp.eq.s32 	%p4, %r6, 0;
	@%p4 bra 	$L__BB1_3;
	setp.eq.s32 	%p5, %r6, 40;
	@%p5 bra 	$L__BB1_3;
	add.s32 	%r15, %r1, 40;
	setp.lt.u32 	%p34, %r15, 81;
$L__BB1_3:
	add.s32 	%r16, %r1, -1640;
	setp.lt.u32 	%p6, %r16, 41;
	or.pred  	%p7, %p6, %p34;
	@%p7 bra 	$L__BB1_19;
	cvta.to.global.u64 	%rd4, %rd1;
	mul.wide.s32 	%rd5, %r1, 8;
	add.s64 	%rd6, %rd4, %rd5;
	ld.global.f64 	%fd20, [%rd6+8];
	ld.global.f64 	%fd21, [%rd6+-8];
	sub.f64 	%fd22, %fd20, %fd21;
	div.rn.f64 	%fd1, %fd22, 0d3FB999999999999A;
	ld.global.f64 	%fd23, [%rd6+328];
	ld.global.f64 	%fd24, [%rd6+-328];
	sub.f64 	%fd2, %fd23, %fd24;
	cvta.to.global.u64 	%rd7, %rd2;
	add.s64 	%rd8, %rd7, %rd5;
	ld.global.f64 	%fd25, [%rd8+8];
	ld.global.f64 	%fd26, [%rd8+-8];
	sub.f64 	%fd3, %fd25, %fd26;
	ld.global.f64 	%fd27, [%rd8+328];
	ld.global.f64 	%fd28, [%rd8+-328];
	sub.f64 	%fd29, %fd27, %fd28;
	div.rn.f64 	%fd4, %fd29, 0d3FB999999999999A;
	{
	.reg .b32 %temp; 
	mov.b64 	{%temp, %r2}, %fd1;
	}
	mov.f64 	%fd30, 0d4000000000000000;
	{
	.reg .b32 %temp; 
	mov.b64 	{%temp, %r17}, %fd30;
	}
	and.b32  	%r4, %r17, 2146435072;
	setp.eq.s32 	%p8, %r4, 1062207488;
	abs.f64 	%fd5, %fd1;
	{ // callseq 0, 0
	.param .b64 param0;
	st.param.f64 	[param0], %fd5;
	.param .b64 retval0;
	call.uni (retval0), 
	__internal_accurate_pow, 
	(
	param0
	);
	ld.param.f64 	%fd31, [retval0];
	} // callseq 0
	setp.lt.s32 	%p9, %r2, 0;
	neg.f64 	%fd33, %fd31;
	selp.f64 	%fd34, %fd33, %fd31, %p8;
	selp.f64 	%fd53, %fd34, %fd31, %p9;
	setp.neu.f64 	%p10, %fd1, 0d0000000000000000;
	@%p10 bra 	$L__BB1_6;
	setp.eq.s32 	%p11, %r4, 1062207488;
	selp.b32 	%r18, %r2, 0, %p11;
	setp.lt.s32 	%p12, %r17, 0;
	or.b32  	%r19, %r18, 2146435072;
	selp.b32 	%r20, %r19, %r18, %p12;
	mov.b32 	%r21, 0;
	mov.b64 	%fd53, {%r21, %r20};
$L__BB1_6:
	add.f64 	%fd35, %fd1, 0d4000000000000000;
	{
	.reg .b32 %temp; 
	mov.b64 	{%temp, %r22}, %fd35;
	}
	and.b32  	%r23, %r22, 2146435072;
	setp.ne.s32 	%p13, %r23, 2146435072;
	@%p13 bra 	$L__BB1_11;
	setp.num.f64 	%p14, %fd1, %fd1;
	@%p14 bra 	$L__BB1_9;
	mov.f64 	%fd36, 0d4000000000000000;
	add.rn.f64 	%fd53, %fd1, %fd36;
	bra.uni 	$L__BB1_11;
$L__BB1_9:
	setp.neu.f64 	%p15, %fd5, 0d7FF0000000000000;
	@%p15 bra 	$L__BB1_11;
	setp.lt.s32 	%p16, %r2, 0;
	setp.eq.s32 	%p17, %r4, 1062207488;
	setp.lt.s32 	%p18, %r17, 0;
	selp.b32 	%r25, 0, 2146435072, %p18;
	and.b32  	%r26, %r17, 2147483647;
	setp.ne.s32 	%p19, %r26, 1071644672;
	or.b32  	%r27, %r25, -2147483648;
	selp.b32 	%r28, %r27, %r25, %p19;
	selp.b32 	%r29, %r28, %r25, %p17;
	selp.b32 	%r30, %r29, %r25, %p16;
	mov.b32 	%r31, 0;
	mov.b64 	%fd53, {%r31, %r30};
$L__BB1_11:
	setp.eq.s32 	%p20, %r4, 1062207488;
	setp.eq.f64 	%p21, %fd1, 0d3FF0000000000000;
	selp.f64 	%fd37, 0d3FF0000000000000, %fd53, %p21;
	div.rn.f64 	%fd38, %fd2, 0d3FB999999999999A;
	add.f64 	%fd39, %fd38, %fd38;
	div.rn.f64 	%fd40, %fd3, 0d3FB999999999999A;
	fma.rn.f64 	%fd12, %fd39, %fd40, %fd37;
	{
	.reg .b32 %temp; 
	mov.b64 	{%temp, %r5}, %fd4;
	}
	abs.f64 	%fd13, %fd4;
	{ // callseq 1, 0
	.param .b64 param0;
	st.param.f64 	[param0], %fd13;
	.param .b64 retval0;
	call.uni (retval0), 
	__internal_accurate_pow, 
	(
	param0
	);
	ld.param.f64 	%fd41, [retval0];
	} // callseq 1
	setp.lt.s32 	%p22, %r5, 0;
	neg.f64 	%fd43, %fd41;
	selp.f64 	%fd44, %fd43, %fd41, %p20;
	selp.f64 	%fd55, %fd44, %fd41, %p22;
	setp.neu.f64 	%p23, %fd4, 0d0000000000000000;
	@%p23 bra 	$L__BB1_13;
	setp.eq.s32 	%p24, %r4, 1062207488;
	selp.b32 	%r33, %r5, 0, %p24;
	setp.lt.s32 	%p25, %r17, 0;
	or.b32  	%r34, %r33, 2146435072;
	selp.b32 	%r35, %r34, %r33, %p25;
	mov.b32 	%r36, 0;
	mov.b64 	%fd55, {%r36, %r35};
$L__BB1_13:
	add.f64 	%fd45, %fd4, 0d4000000000000000;
	{
	.reg .b32 %temp; 
	mov.b64 	{%temp, %r37}, %fd45;
	}
	and.b32  	%r38, %r37, 2146435072;
	setp.ne.s32 	%p26, %r38, 2146435072;
	@%p26 bra 	$L__BB1_18;
	setp.num.f64 	%p27, %fd4, %fd4;
	@%p27 bra 	$L__BB1_16;
	mov.f64 	%fd46, 0d4000000000000000;
	add.rn.f64 	%fd55, %fd4, %fd46;
	bra.uni 	$L__BB1_18;
$L__BB1_16:
	setp.neu.f64 	%p28, %fd13, 0d7FF0000000000000;
	@%p28 bra 	$L__BB1_18;
	setp.lt.s32 	%p29, %r5, 0;
	setp.eq.s32 	%p30, %r4, 1062207488;
	setp.lt.s32 	%p31, %r17, 0;
	selp.b32 	%r40, 0, 2146435072, %p31;
	and.b32  	%r41, %r17, 2147483647;
	setp.ne.s32 	%p32, %r41, 1071644672;
	or.b32  	%r42, %r40, -2147483648;
	selp.b32 	%r43, %r42, %r40, %p32;
	selp.b32 	%r44, %r43, %r40, %p30;
	selp.b32 	%r45, %r44, %r40, %p29;
	mov.b32 	%r46, 0;
	mov.b64 	%fd55, {%r46, %r45};
$L__BB1_18:
	setp.eq.f64 	%p33, %fd4, 0d3FF0000000000000;
	selp.f64 	%fd47, 0d3FF0000000000000, %fd55, %p33;
	add.f64 	%fd48, %fd12, %fd47;
	add.f64 	%fd49, %fd1, %fd4;
	div.rn.f64 	%fd50, %fd49, 0d3F847AE147AE147B;
	sub.f64 	%fd51, %fd50, %fd48;
	cvta.to.global.u64 	%rd9, %rd3;
	add.s64 	%rd11, %rd9, %rd5;
	st.global.f64 	[%rd11], %fd51;
$L__BB1_19:
	ret;

}
	// .globl	_Z9compute_pPdS_S_
.visible .entry _Z9compute_pPdS_S_(
	.param .u64 .ptr .align 1 _Z9compute_pPdS_S__param_0,
	.param .u64 .ptr .align 1 _Z9compute_pPdS_S__param_1,
	.param .u64 .ptr .align 1 _Z9compute_pPdS_S__param_2
)
{
	.reg .pred 	%p<9>;
	.reg .b32 	%r<13>;
	.reg .b64 	%rd<11>;
	.reg .b64 	%fd<14>;

	ld.param.u64 	%rd1, [_Z9compute_pPdS_S__param_0];
	ld.param.u64 	%rd2, [_Z9compute_pPdS_S__param_1];
	ld.param.u64 	%rd3, [_Z9compute_pPdS_S__param_2];
	mov.u32 	%r3, %ntid.x;
	mov.u32 	%r4, %ctaid.x;
	mov.u32 	%r5, %tid.x;
	mad.lo.s32 	%r1, %r3, %r4, %r5;
	mul.hi.s32 	%r6, %r1, 1676084799;
	shr.u32 	%r7, %r6, 31;
	shr.s32 	%r8, %r6, 4;
	add.s32 	%r9, %r8, %r7;
	mul.lo.s32 	%r10, %r9, 41;
	sub.s32 	%r2, %r1, %r10;
	mov.pred 	%p8, -1;
	setp.eq.s32 	%p4, %r2, 0;
	@%p4 bra 	$L__BB2_3;
	setp.eq.s32 	%p5, %r2, 40;
	@%p5 bra 	$L__BB2_3;
	add.s32 	%r11, %r1, 40;
	setp.lt.u32 	%p8, %r11, 81;
$L__BB2_3:
	add.s32 	%r12, %r1, -1640;
	setp.lt.u32 	%p6, %r12, 41;
	or.pred  	%p7, %p6, %p8;
	@%p7 bra 	$L__BB2_5;
	cvta.to.global.u64 	%rd4, %rd2;
	mul.wide.s32 	%rd5, %r1, 8;
	add.s64 	%rd6, %rd4, %rd5;
	ld.global.f64 	%fd1, [%rd6+8];
	ld.global.f64 	%fd2, [%rd6+-8];
	add.f64 	%fd3, %fd1, %fd2;
	fma.rn.f64 	%fd4, %fd3, 0d3F647AE147AE147C, 0d0000000000000000;
	ld.global.f64 	%fd5, [%rd6+328];
	ld.global.f64 	%fd6, [%rd6+-328];
	add.f64 	%fd7, %fd5, %fd6;
	fma.rn.f64 	%fd8, %fd7, 0d3F647AE147AE147C, %fd4;
	cvta.to.global.u64 	%rd7, %rd3;
	add.s64 	%rd8, %rd7, %rd5;
	ld.global.f64 	%fd9, [%rd8];
	mul.f64 	%fd10, %fd9, 0d3F647AE147AE147C;
	mul.f64 	%fd11, %fd10, 0d3F647AE147AE147C;
	sub.f64 	%fd12, %fd8, %fd11;
	div.rn.f64 	%fd13, %fd12, 0d3F847AE147AE147C;
	cvta.to.global.u64 	%rd9, %rd1;
	add.s64 	%rd10, %rd9, %rd5;
	st.global.f64 	[%rd10], %fd13;
$L__BB2_5:
	ret;

}
	// .globl	_Z14compute_p_edgePd
.visible .entry _Z14compute_p_edgePd(
	.param .u64 .ptr .align 1 _Z14compute_p_edgePd_param_0
)
{
	.reg .pred 	%p<5>;
	.reg .b32 	%r<17>;
	.reg .b64 	%rd<18>;
	.reg .b64 	%fd<4>;

	ld.param.u64 	%rd2, [_Z14compute_p_edgePd_param_0];
	cvta.to.global.u64 	%rd1, %rd2;
	mov.u32 	%r4, %ntid.x;
	mov.u32 	%r5, %ctaid.x;
	mov.u32 	%r6, %tid.x;
	mad.lo.s32 	%r1, %r4, %r5, %r6;
	mul.hi.s32 	%r7, %r1, 1676084799;
	shr.u32 	%r8, %r7, 31;
	shr.s32 	%r9, %r7, 4;
	add.s32 	%r3, %r9, %r8;
	mul.lo.s32 	%r10, %r3, 41;
	sub.s32 	%r2, %r1, %r10;
	setp.ne.s32 	%p1, %r2, 0;
	@%p1 bra 	$L__BB3_2;
	mul.wide.s32 	%rd14, %r10, 8;
	add.s64 	%rd15, %rd1, %rd14;
	ld.global.f64 	%fd3, [%rd15+8];
	mul.wide.s32 	%rd16, %r1, 8;
	add.s64 	%rd17, %rd1, %rd16;
	st.global.f64 	[%rd17], %fd3;
	bra.uni 	$L__BB3_8;
$L__BB3_2:
	add.s32 	%r11, %r1, 40;
	setp.gt.u32 	%p2, %r11, 80;
	@%p2 bra 	$L__BB3_4;
	mad.lo.s32 	%r14, %r3, 41, %r2;
	add.s32 	%r15, %r14, 41;
	mul.wide.s32 	%rd10, %r15, 8;
	add.s64 	%rd11, %rd1, %rd10;
	ld.global.f64 	%fd2, [%rd11];
	mul.wide.s32 	%rd12, %r1, 8;
	add.s64 	%rd13, %rd1, %rd12;
	st.global.f64 	[%rd13], %fd2;
	bra.uni 	$L__BB3_8;
$L__BB3_4:
	setp.ne.s32 	%p3, %r2, 40;
	@%p3 bra 	$L__BB3_6;
	mul.wide.s32 	%rd6, %r10, 8;
	add.s64 	%rd7, %rd1, %rd6;
	ld.global.f64 	%fd1, [%rd7+312];
	mul.wide.s32 	%rd8, %r1, 8;
	add.s64 	%rd9, %rd1, %rd8;
	st.global.f64 	[%rd9], %fd1;
	bra.uni 	$L__BB3_8;
$L__BB3_6:
	add.s32 	%r12, %r1, -1640;
	setp.gt.u32 	%p4, %r12, 40;
	@%p4 bra 	$L__BB3_8;
	mul.wide.u32 	%rd3, %r1, 8;
	add.s64 	%rd4, %rd1, %rd3;
	mov.b64 	%rd5, 0;
	st.global.u64 	[%rd4], %rd5;
$L__BB3_8:
	ret;

}
	// .globl	_Z9compute_uPdS_S_S_
.visible .entry _Z9compute_uPdS_S_S_(
	.param .u64 .ptr .align 1 _Z9compute_uPdS_S_S__param_0,
	.param .u64 .ptr .align 1 _Z9compute_uPdS_S_S__param_1,
	.param .u64 .ptr .align 1 _Z9compute_uPdS_S_S__param_2,
	.param .u64 .ptr .align 1 _Z9compute_uPdS_S_S__param_3
)
{
	.reg .pred 	%p<9>;
	.reg .b32 	%r<13>;
	.reg .b64 	%rd<14>;
	.reg .b64 	%fd<28>;

	ld.param.u64 	%rd1, [_Z9compute_uPdS_S_S__param_0];
	ld.param.u64 	%rd2, [_Z9compute_uPdS_S_S__param_1];
	ld.param.u64 	%rd3, [_Z9compute_uPdS_S_S__param_2];
	ld.param.u64 	%rd4, [_Z9compute_uPdS_S_S__param_3];
	mov.u32 	%r3, %ntid.x;
	mov.u32 	%r4, %ctaid.x;
	mov.u32 	%r5, %tid.x;
	mad.lo.s32 	%r1, %r3, %r4, %r5;
	mul.hi.s32 	%r6, %r1, 1676084799;
	shr.u32 	%r7, %r6, 31;
	shr.s32 	%r8, %r6, 4;
	add.s32 	%r9, %r8, %r7;
	mul.lo.s32 	%r10, %r9, 41;
	sub.s32 	%r2, %r1, %r10;
	mov.pred 	%p8, -1;
	setp.eq.s32 	%p4, %r2, 0;
	@%p4 bra 	$L__BB4_3;
	setp.eq.s32 	%p5, %r2, 40;
	@%p5 bra 	$L__BB4_3;
	add.s32 	%r11, %r1, 40;
	setp.lt.u32 	%p8, %r11, 81;
$L__BB4_3:
	add.s32 	%r12, %r1, -1640;
	setp.lt.u32 	%p6, %r12, 41;
	or.pred  	%p7, %p6, %p8;
	@%p7 bra 	$L__BB4_5;
	cvta.to.global.u64 	%rd5, %rd2;
	mul.wide.s32 	%rd6, %r1, 8;
	add.s64 	%rd7, %rd5, %rd6;
	ld.global.f64 	%fd1, [%rd7];
	mul.f64 	%fd2, %fd1, 0d3FC9999999999999;
	ld.global.f64 	%fd3, [%rd7+-8];
	sub.f64 	%fd4, %fd1, %fd3;
	mul.f64 	%fd5, %fd2, %fd4;
	mov.f64 	%fd6, 0d0000000000000000;
	sub.f64 	%fd7, %fd6, %fd5;
	cvta.to.global.u64 	%rd8, %rd3;
	add.s64 	%rd9, %rd8, %rd6;
	ld.global.f64 	%fd8, [%rd9];
	mul.f64 	%fd9, %fd8, 0d3FC9999999999999;
	ld.global.f64 	%fd10, [%rd7+-328];
	sub.f64 	%fd11, %fd1, %fd10;
	mul.f64 	%fd12, %fd9, %fd11;
	sub.f64 	%fd13, %fd7, %fd12;
	cvta.to.global.u64 	%rd10, %rd4;
	add.s64 	%rd11, %rd10, %rd6;
	ld.global.f64 	%fd14, [%rd11+8];
	ld.global.f64 	%fd15, [%rd11+-8];
	sub.f64 	%fd16, %fd14, %fd15;
	fma.rn.f64 	%fd17, %fd16, 0dBFB9999999999999, %fd13;
	ld.global.f64 	%fd18, [%rd7+8];
	add.f64 	%fd19, %fd1, %fd1;
	sub.f64 	%fd20, %fd18, %fd19;
	add.f64 	%fd21, %fd3, %fd20;
	fma.rn.f64 	%fd22, %fd21, 0d3FB47AE147AE147A, %fd17;
	ld.global.f64 	%fd23, [%rd7+328];
	sub.f64 	%fd24, %fd23, %fd19;
	add.f64 	%fd25, %fd10, %fd24;
	fma.rn.f64 	%fd26, %fd25, 0d3FB47AE147AE147A, %fd22;
	add.f64 	%fd27, %fd1, %fd26;
	cvta.to.global.u64 	%rd12, %rd1;
	add.s64 	%rd13, %rd12, %rd6;
	st.global.f64 	[%rd13], %fd27;
$L__BB4_5:
	ret;

}
	// .globl	_Z9compute_vPdS_S_S_
.visible .entry _Z9compute_vPdS_S_S_(
	.param .u64 .ptr .align 1 _Z9compute_vPdS_S_S__param_0,
	.param .u64 .ptr .align 1 _Z9compute_vPdS_S_S__param_1,
	.param .u64 .ptr .align 1 _Z9compute_vPdS_S_S__param_2,
	.param .u64 .ptr .align 1 _Z9compute_vPdS_S_S__param_3
)
{
	.reg .pred 	%p<9>;
	.reg .b32 	%r<13>;
	.reg .b64 	%rd<14>;
	.reg .b64 	%fd<28>;

	ld.param.u64 	%rd1, [_Z9compute_vPdS_S_S__param_0];
	ld.param.u64 	%rd2, [_Z9compute_vPdS_S_S__param_1];
	ld.param.u64 	%rd3, [_Z9compute_vPdS_S_S__param_2];
	ld.param.u64 	%rd4, [_Z9compute_vPdS_S_S__param_3];
	mov.u32 	%r3, %ntid.x;
	mov.u32 	%r4, %ctaid.x;
	mov.u32 	%r5, %tid.x;
	mad.lo.s32 	%r1, %r3, %r4, %r5;
	mul.hi.s32 	%r6, %r1, 1676084799;
	shr.u32 	%r7, %r6, 31;
	shr.s32 	%r8, %r6, 4;
	add.s32 	%r9, %r8, %r7;
	mul.lo.s32 	%r10, %r9, 41;
	sub.s32 	%r2, %r1, %r10;
	mov.pred 	%p8, -1;
	setp.eq.s32 	%p4, %r2, 0;
	@%p4 bra 	$L__BB5_3;
	setp.eq.s32 	%p5, %r2, 40;
	@%p5 bra 	$L__BB5_3;
	add.s32 	%r11, %r1, 40;
	setp.lt.u32 	%p8, %r11, 81;
$L__BB5_3:
	add.s32 	%r12, %r1, -1640;
	setp.lt.u32 	%p6, %r12, 41;
	or.pred  	%p7, %p6, %p8;
	@%p7 bra 	$L__BB5_5;
	cvta.to.global.u64 	%rd5, %rd2;
	mul.wide.s32 	%rd6, %r1, 8;
	add.s64 	%rd7, %rd5, %rd6;
	ld.global.f64 	%fd1, [%rd7];
	mul.f64 	%fd2, %fd1, 0d3FC9999999999999;
	cvta.to.global.u64 	%rd8, %rd3;
	add.s64 	%rd9, %rd8, %rd6;
	ld.global.f64 	%fd3, [%rd9];
	ld.global.f64 	%fd4, [%rd9+-8];
	sub.f64 	%fd5, %fd3, %fd4;
	mul.f64 	%fd6, %fd2, %fd5;
	mov.f64 	%fd7, 0d0000000000000000;
	sub.f64 	%fd8, %fd7, %fd6;
	mul.f64 	%fd9, %fd3, 0d3FC9999999999999;
	ld.global.f64 	%fd10, [%rd9+-328];
	sub.f64 	%fd11, %fd3, %fd10;
	mul.f64 	%fd12, %fd9, %fd11;
	sub.f64 	%fd13, %fd8, %fd12;
	cvta.to.global.u64 	%rd10, %rd4;
	add.s64 	%rd11, %rd10, %rd6;
	ld.global.f64 	%fd14, [%rd11+328];
	ld.global.f64 	%fd15, [%rd11+-328];
	sub.f64 	%fd16, %fd14, %fd15;
	fma.rn.f64 	%fd17, %fd16, 0dBFB9999999999999, %fd13;
	ld.global.f64 	%fd18, [%rd9+8];
	add.f64 	%fd19, %fd3, %fd3;
	sub.f64 	%fd20, %fd18, %fd19;
	add.f64 	%fd21, %fd4, %fd20;
	fma.rn.f64 	%fd22, %fd21, 0d3FB47AE147AE147A, %fd17;
	ld.global.f64 	%fd23, [%rd9+328];
	sub.f64 	%fd24, %fd23, %fd19;
	add.f64 	%fd25, %fd10, %fd24;
	fma.rn.f64 	%fd26, %fd25, 0d3FB47AE147AE147A, %fd22;
	add.f64 	%fd27, %fd3, %fd26;
	cvta.to.global.u64 	%rd12, %rd1;
	add.s64 	%rd13, %rd12, %rd6;
	st.global.f64 	[%rd13], %fd27;
$L__BB5_5:
	ret;

}
	// .globl	_Z14compute_u_edgePd
.visible .entry _Z14compute_u_edgePd(
	.param .u64 .ptr .align 1 _Z14compute_u_edgePd_param_0
)
{
	.reg .pred 	%p<6>;
	.reg .b32 	%r<15>;
	.reg .b64 	%rd<9>;

	ld.param.u64 	%rd2, [_Z14compute_u_edgePd_param_0];
	cvta.to.global.u64 	%rd1, %rd2;
	mov.u32 	%r2, %ntid.x;
	mov.u32 	%r3, %ctaid.x;
	mov.u32 	%r4, %tid.x;
	mad.lo.s32 	%r1, %r2, %r3, %r4;
	setp.gt.s32 	%p1, %r1, 1680;
	@%p1 bra 	$L__BB6_7;
	mul.hi.s32 	%r6, %r1, 1676084799;
	shr.u32 	%r7, %r6, 31;
	shr.s32 	%r8, %r6, 4;
	add.s32 	%r5, %r8, %r7;
	setp.eq.s32 	%p2, %r5, 0;
	@%p2 bra 	$L__BB6_6;
	setp.ne.s32 	%p3, %r5, 40;
	@%p3 bra 	$L__BB6_4;
	mul.wide.s32 	%rd3, %r1, 8;
	add.s64 	%rd4, %rd1, %rd3;
	mov.b64 	%rd5, 4607182418800017408;
	st.global.u64 	[%rd4], %rd5;
	bra.uni 	$L__BB6_7;
$L__BB6_4:
	mul.lo.s32 	%r14, %r5, 41;
	sub.s32 	%r9, %r1, %r14;
	setp.eq.s32 	%p4, %r9, 40;
	@%p4 bra 	$L__BB6_6;
	setp.ne.s32 	%p5, %r9, 0;
	@%p5 bra 	$L__BB6_7;
$L__BB6_6:
	mul.wide.s32 	%rd6, %r1, 8;
	add.s64 	%rd7, %rd1, %rd6;
	mov.b64 	%rd8, 0;
	st.global.u64 	[%rd7], %rd8;
$L__BB6_7:
	ret;

}
	// .globl	_Z14compute_v_edgePd
.visible .entry _Z14compute_v_edgePd(
	.param .u64 .ptr .align 1 _Z14compute_v_edgePd_param_0
)
{
	.reg .pred 	%p<9>;
	.reg .b32 	%r<13>;
	.reg .b64 	%rd<6>;

	ld.param.u64 	%rd1, [_Z14compute_v_edgePd_param_0];
	mov.u32 	%r2, %ntid.x;
	mov.u32 	%r3, %ctaid.x;
	mov.u32 	%r4, %tid.x;
	mad.lo.s32 	%r1, %r2, %r3, %r4;
	setp.gt.s32 	%p1, %r1, 1680;
	@%p1 bra 	$L__BB7_3;
	mul.hi.s32 	%r5, %r1, 1676084799;
	shr.u32 	%r6, %r5, 31;
	shr.s32 	%r7, %r5, 4;
	add.s32 	%r8, %r7, %r6;
	mul.lo.s32 	%r9, %r8, 41;
	sub.s32 	%r10, %r1, %r9;
	setp.ne.s32 	%p2, %r10, 0;
	add.s32 	%r11, %r1, 40;
	setp.gt.u32 	%p3, %r11, 80;
	setp.ne.s32 	%p4, %r10, 40;
	and.pred  	%p5, %p2, %p4;
	and.pred  	%p6, %p5, %p3;
	add.s32 	%r12, %r1, -1640;
	setp.gt.u32 	%p7, %r12, 40;
	and.pred  	%p8, %p7, %p6;
	@%p8 bra 	$L__BB7_3;
	cvta.to.global.u64 	%rd2, %rd1;
	mul.wide.s32 	%rd3, %r1, 8;
	add.s64 	%rd4, %rd2, %rd3;
	mov.b64 	%rd5, 0;
	st.global.u64 	[%rd4], %rd5;
$L__BB7_3:
	ret;

}
.func  (.param .b64 func_retval0) __internal_accurate_pow(
	.param .b64 __internal_accurate_pow_param_0
)
{
	.reg .pred 	%p<8>;
	.reg .b32 	%r<49>;
	.reg .b32 	%f<3>;
	.reg .b64 	%fd<109>;

	ld.param.f64 	%fd10, [__internal_accurate_pow_param_0];
	{
	.reg .b32 %temp; 
	mov.b64 	{%temp, %r46}, %fd10;
	}
	{
	.reg .b32 %temp; 
	mov.b64 	{%r45, %temp}, %fd10;
	}
	shr.u32 	%r47, %r46, 20;
	setp.gt.u32 	%p1, %r46, 1048575;
	@%p1 bra 	$L__BB8_2;
	mul.f64 	%fd11, %fd10, 0d4350000000000000;
	{
	.reg .b32 %temp; 
	mov.b64 	{%temp, %r46}, %fd11;
	}
	{
	.reg .b32 %temp; 
	mov.b64 	{%r45, %temp}, %fd11;
	}
	shr.u32 	%r16, %r46, 20;
	add.s32 	%r47, %r16, -54;
$L__BB8_2:
	add.s32 	%r48, %r47, -1023;
	and.b32  	%r17, %r46, -2146435073;
	or.b32  	%r18, %r17, 1072693248;
	mov.b64 	%fd107, {%r45, %r18};
	setp.lt.u32 	%p2, %r18, 1073127583;
	@%p2 bra 	$L__BB8_4;
	{
	.reg .b32 %temp; 
	mov.b64 	{%r19, %temp}, %fd107;
	}
	{
	.reg .b32 %temp; 
	mov.b64 	{%temp, %r20}, %fd107;
	}
	add.s32 	%r21, %r20, -1048576;
	mov.b64 	%fd107, {%r19, %r21};
	add.s32 	%r48, %r47, -1022;
$L__BB8_4:
	add.f64 	%fd12, %fd107, 0dBFF0000000000000;
	add.f64 	%fd13, %fd107, 0d3FF0000000000000;
	rcp.approx.ftz.f64 	%fd14, %fd13;
	neg.f64 	%fd15, %fd13;
	fma.rn.f64 	%fd16, %fd15, %fd14, 0d3FF0000000000000;
	fma.rn.f64 	%fd17, %fd16, %fd16, %fd16;
	fma.rn.f64 	%fd18, %fd17, %fd14, %fd14;
	mul.f64 	%fd19, %fd12, %fd18;
	fma.rn.f64 	%fd20, %fd12, %fd18, %fd19;
	mul.f64 	%fd21, %fd20, %fd20;
	fma.rn.f64 	%fd22, %fd21, 0d3EB0F5FF7D2CAFE2, 0d3ED0F5D241AD3B5A;
	fma.rn.f64 	%fd23, %fd22, %fd21, 0d3EF3B20A75488A3F;
	fma.rn.f64 	%fd24, %fd23, %fd21, 0d3F1745CDE4FAECD5;
	fma.rn.f64 	%fd25, %fd24, %fd21, 0d3F3C71C7258A578B;
	fma.rn.f64 	%fd26, %fd25, %fd21, 0d3F6249249242B910;
	fma.rn.f64 	%fd27, %fd26, %fd21, 0d3F89999999999DFB;
	sub.f64 	%fd28, %fd12, %fd20;
	add.f64 	%fd29, %fd28, %fd28;
	neg.f64 	%fd30, %fd20;
	fma.rn.f64 	%fd31, %fd30, %fd12, %fd29;
	mul.f64 	%fd32, %fd18, %fd31;
	fma.rn.f64 	%fd33, %fd21, %fd27, 0d3FB5555555555555;
	mov.f64 	%fd34, 0d3FB5555555555555;
	sub.f64 	%fd35, %fd34, %fd33;
	fma.rn.f64 	%fd36, %fd21, %fd27, %fd35;
	add.f64 	%fd37, %fd36, 0dBC46A4CB00B9E7B0;
	add.f64 	%fd38, %fd33, %fd37;
	sub.f64 	%fd39, %fd33, %fd38;
	add.f64 	%fd40, %fd37, %fd39;
	mul.rn.f64 	%fd41, %fd20, %fd20;
	neg.f64 	%fd42, %fd41;
	fma.rn.f64 	%fd43, %fd20, %fd20, %fd42;
	{
	.reg .b32 %temp; 
	mov.b64 	{%r22, %temp}, %fd32;
	}
	{
	.reg .b32 %temp; 
	mov.b64 	{%temp, %r23}, %fd32;
	}
	add.s32 	%r24, %r23, 1048576;
	mov.b64 	%fd44, {%r22, %r24};
	fma.rn.f64 	%fd45, %fd20, %fd44, %fd43;
	mul.rn.f64 	%fd46, %fd41, %fd20;
	neg.f64 	%fd47, %fd46;
	fma.rn.f64 	%fd48, %fd41, %fd20, %fd47;
	fma.rn.f64 	%fd49, %fd41, %fd32, %fd48;
	fma.rn.f64 	%fd50, %fd45, %fd20, %fd49;
	mul.rn.f64 	%fd51, %fd38, %fd46;
	neg.f64 	%fd52, %fd51;
	fma.rn.f64 	%fd53, %fd38, %fd46, %fd52;
	fma.rn.f64 	%fd54, %fd38, %fd50, %fd53;
	fma.rn.f64 	%fd55, %fd40, %fd46, %fd54;
	add.f64 	%fd56, %fd51, %fd55;
	sub.f64 	%fd57, %fd51, %fd56;
	add.f64 	%fd58, %fd55, %fd57;
	add.f64 	%fd59, %fd20, %fd56;
	sub.f64 	%fd60, %fd20, %fd59;
	add.f64 	%fd61, %fd56, %fd60;
	add.f64 	%fd62, %fd58, %fd61;
	add.f64 	%fd63, %fd32, %fd62;
	add.f64 	%fd64, %fd59, %fd63;
	sub.f64 	%fd65, %fd59, %fd64;
	add.f64 	%fd66, %fd63, %fd65;
	xor.b32  	%r25, %r48, -2147483648;
	mov.b32 	%r26, 1127219200;
	mov.b64 	%fd67, {%r25, %r26};
	mov.b32 	%r27, -2147483648;
	mov.b64 	%fd68, {%r27, %r26};
	sub.f64 	%fd69, %fd67, %fd68;
	fma.rn.f64 	%fd70, %fd69, 0d3FE62E42FEFA39EF, %fd64;
	fma.rn.f64 	%fd71, %fd69, 0dBFE62E42FEFA39EF, %fd70;
	sub.f64 	%fd72, %fd71, %fd64;
	sub.f64 	%fd73, %fd66, %fd72;
	fma.rn.f64 	%fd74, %fd69, 0d3C7ABC9E3B39803F, %fd73;
	add.f64 	%fd75, %fd70, %fd74;
	sub.f64 	%fd76, %fd70, %fd75;
	add.f64 	%fd77, %fd74, %fd76;
	mov.f64 	%fd78, 0d4000000000000000;
	{
	.reg .b32 %temp; 
	mov.b64 	{%temp, %r28}, %fd78;
	}
	{
	.reg .b32 %temp; 
	mov.b64 	{%r29, %temp}, %fd78;
	}
	shl.b32 	%r30, %r28, 1;
	setp.gt.u32 	%p3, %r30, -33554433;
	and.b32  	%r31, %r28, -15728641;
	selp.b32 	%r32, %r31, %r28, %p3;
	mov.b64 	%fd79, {%r29, %r32};
	mul.rn.f64 	%fd80, %fd75, %fd79;
	neg.f64 	%fd81, %fd80;
	fma.rn.f64 	%fd82, %fd75, %fd79, %fd81;
	fma.rn.f64 	%fd83, %fd77, %fd79, %fd82;
	add.f64 	%fd4, %fd80, %fd83;
	sub.f64 	%fd84, %fd80, %fd4;
	add.f64 	%fd5, %fd83, %fd84;
	fma.rn.f64 	%fd85, %fd4, 0d3FF71547652B82FE, 0d4338000000000000;
	{
	.reg .b32 %temp; 
	mov.b64 	{%r13, %temp}, %fd85;
	}
	mov.f64 	%fd86, 0dC338000000000000;
	add.rn.f64 	%fd87, %fd85, %fd86;
	fma.rn.f64 	%fd88, %fd87, 0dBFE62E42FEFA39EF, %fd4;
	fma.rn.f64 	%fd89, %fd87, 0dBC7ABC9E3B39803F, %fd88;
	fma.rn.f64 	%fd90, %fd89, 0d3E5ADE1569CE2BDF, 0d3E928AF3FCA213EA;
	fma.rn.f64 	%fd91, %fd90, %fd89, 0d3EC71DEE62401315;
	fma.rn.f64 	%fd92, %fd91, %fd89, 0d3EFA01997C89EB71;
	fma.rn.f64 	%fd93, %fd92, %fd89, 0d3F2A01A014761F65;
	fma.rn.f64 	%fd94, %fd93, %fd89, 0d3F56C16C1852B7AF;
	fma.rn.f64 	%fd95, %fd94, %fd89, 0d3F81111111122322;
	fma.rn.f64 	%fd96, %fd95, %fd89, 0d3FA55555555502A1;
	fma.rn.f64 	%fd97, %fd96, %fd89, 0d3FC5555555555511;
	fma.rn.f64 	%fd98, %fd97, %fd89, 0d3FE000000000000B;
	fma.rn.f64 	%fd99, %fd98, %fd89, 0d3FF0000000000000;
	fma.rn.f64 	%fd100, %fd99, %fd89, 0d3FF0000000000000;
	{
	.reg .b32 %temp; 
	mov.b64 	{%r14, %temp}, %fd100;
	}
	{
	.reg .b32 %temp; 
	mov.b64 	{%temp, %r15}, %fd100;
	}
	shl.b32 	%r33, %r13, 20;
	add.s32 	%r34, %r33, %r15;
	mov.b64 	%fd108, {%r14, %r34};
	{
	.reg .b32 %temp; 
	mov.b64 	{%temp, %r35}, %fd4;
	}
	mov.b32 	%f2, %r35;
	abs.f32 	%f1, %f2;
	setp.lt.f32 	%p4, %f1, 0f4086232B;
	@%p4 bra 	$L__BB8_7;
	setp.lt.f64 	%p5, %fd4, 0d0000000000000000;
	add.f64 	%fd101, %fd4, 0d7FF0000000000000;
	selp.f64 	%fd108, 0d0000000000000000, %fd101, %p5;
	setp.geu.f32 	%p6, %f1, 0f40874800;
	@%p6 bra 	$L__BB8_7;
	shr.u32 	%r36, %r13, 31;
	add.s32 	%r37, %r13, %r36;
	shr.s32 	%r38, %r37, 1;
	shl.b32 	%r39, %r38, 20;
	add.s32 	%r40, %r15, %r39;
	mov.b64 	%fd102, {%r14, %r40};
	sub.s32 	%r41, %r13, %r38;
	shl.b32 	%r42, %r41, 20;
	add.s32 	%r43, %r42, 1072693248;
	mov.b32 	%r44, 0;
	mov.b64 	%fd103, {%r44, %r43};
	mul.f64 	%fd108, %fd103, %fd102;
$L__BB8_7:
	abs.f64 	%fd104, %fd108;
	setp.eq.f64 	%p7, %fd104, 0d7FF0000000000000;
	fma.rn.f64 	%fd105, %fd108, %fd5, %fd108;
	selp.f64 	%fd106, %fd108, %fd105, %p7;
	st.param.f64 	[func_retval0], %fd106;
	ret;

}


// ===== COMPILED SASS (sm_100) =====

	.target	sm_100

	.elftype	@"ET_EXEC"


//--------------------- .note.nv.tkinfo           --------------------------
	.section	.note.nv.tkinfo,"",@"SHT_NOTE"
	.sectionflags	@"SHF_NOTE_NV_TKINFO"
	.tkinfo
        /*0018*/ 	.word	0x00000002
        /*0030*/ 	.string	""
        /*0030*/ 	.string	"ptxas"
        /*0030*/ 	.string	"Cuda compilation tools, release 13.0, V13.0.88"
        /*0030*/ 	.string	"Build cuda_13.0.r13.0/compiler.36424714_0"
        /*0030*/ 	.string	"-arch sm_100 -m 64 "



//--------------------- .note.nv.cuinfo           --------------------------
	.section	.note.nv.cuinfo,"",@"SHT_NOTE"
	.sectionflags	@"SHF_NOTE_NV_CUINFO"
        /*0018*/ 	.short	0x0002
        /*001a*/ 	.short	0x0064
        /*001c*/ 	.short	0x0082
	.zero		2


//--------------------- .nv.info                  --------------------------
	.section	.nv.info,"",@"SHT_CUDA_INFO"
	.align	4


	//----- nvinfo : EIATTR_REGCOUNT
	.align		4
        /*0000*/ 	.byte	0x04, 0x2f
        /*0002*/ 	.short	(.L_16 - .L_15)
	.align		4
.L_15:
        /*0004*/ 	.word	index@(_Z11initial_arrPdd)
        /*0008*/ 	.word	0x0000000a


	//----- nvinfo : EIATTR_FRAME_SIZE
	.align		4
.L_16:
        /*000c*/ 	.byte	0x04, 0x11
        /*000e*/ 	.short	(.L_18 - .L_17)
	.align		4
.L_17:
        /*0010*/ 	.word	index@(_Z11initial_arrPdd)
        /*0014*/ 	.word	0x00000000


	//----- nvinfo : EIATTR_REGCOUNT
	.align		4
.L_18:
        /*0018*/ 	.byte	0x04, 0x2f
        /*001a*/ 	.short	(.L_20 - .L_19)
	.align		4
.L_19:
        /*001c*/ 	.word	index@(_Z9compute_bPdS_S_)
        /*0020*/ 	.word	0x00000022


	//----- nvinfo : EIATTR_FRAME_SIZE
	.align		4
.L_20:
        /*0024*/ 	.byte	0x04, 0x11
        /*0026*/ 	.short	(.L_22 - .L_21)
	.align		4
.L_21:
        /*0028*/ 	.word	index@($_Z9compute_bPdS_S_$__internal_accurate_pow)
        /*002c*/ 	.word	0x00000000


	//----- nvinfo : EIATTR_FRAME_SIZE
	.align		4
.L_22:
        /*0030*/ 	.byte	0x04, 0x11
        /*0032*/ 	.short	(.L_24 - .L_23)
	.align		4
.L_23:
        /*0034*/ 	.word	index@($__internal_1_$__cuda_sm20_div_rn_f64_full)
        /*0038*/ 	.word	0x00000000


	//----- nvinfo : EIATTR_FRAME_SIZE
	.align		4
.L_24:
        /*003c*/ 	.byte	0x04, 0x11
        /*003e*/ 	.short	(.L_26 - .L_25)
	.align		4
.L_25:
        /*0040*/ 	.word	index@(_Z9compute_bPdS_S_)
        /*0044*/ 	.word	0x00000000


	//----- nvinfo : EIATTR_REGCOUNT
	.align		4
.L_26:
        /*0048*/ 	.byte	0x04, 0x2f
        /*004a*/ 	.short	(.L_28 - .L_27)
	.align		4
.L_27:
        /*004c*/ 	.word	index@(_Z9compute_pPdS_S_)
        /*0050*/ 	.word	0x00000017


	//----- nvinfo : EIATTR_FRAME_SIZE
	.align		4
.L_28:
        /*0054*/ 	.byte	0x04, 0x11
        /*0056*/ 	.short	(.L_30 - .L_29)
	.align		4
.L_29:
        /*0058*/ 	.word	index@($__internal_0_$__cuda_sm20_div_rn_f64_full)
        /*005c*/ 	.word	0x00000000


	//----- nvinfo : EIATTR_FRAME_SIZE
	.align		4
.L_30:
        /*0060*/ 	.byte	0x04, 0x11
        /*0062*/ 	.short	(.L_32 - .L_31)
	.align		4
.L_31:
        /*0064*/ 	.word	index@(_Z9compute_pPdS_S_)
        /*0068*/ 	.word	0x00000000


	//----- nvinfo : EIATTR_REGCOUNT
	.align		4
.L_32:
        /*006c*/ 	.byte	0x04, 0x2f
        /*006e*/ 	.short	(.L_34 - .L_33)
	.align		4
.L_33:
        /*0070*/ 	.word	index@(_Z14compute_p_edgePd)
        /*0074*/ 	.word	0x0000000a


	//----- nvinfo : EIATTR_FRAME_SIZE
	.align		4
.L_34:
        /*0078*/ 	.byte	0x04, 0x11
        /*007a*/ 	.short	(.L_36 - .L_35)
	.align		4
.L_35:
        /*007c*/ 	.word	index@(_Z14compute_p_edgePd)
        /*0080*/ 	.word	0x00000000


	//----- nvinfo : EIATTR_REGCOUNT
	.align		4
.L_36:
        /*0084*/ 	.byte	0x04, 0x2f
        /*0086*/ 	.short	(.L_38 - .L_37)
	.align		4
.L_37:
        /*0088*/ 	.word	index@(_Z9compute_uPdS_S_S_)
        /*008c*/ 	.word	0x0000001e


	//----- nvinfo : EIATTR_FRAME_SIZE
	.align		4
.L_38:
        /*0090*/ 	.byte	0x04, 0x11
        /*0092*/ 	.short	(.L_40 - .L_39)
	.align		4
.L_39:
        /*0094*/ 	.word	index@(_Z9compute_uPdS_S_S_)
        /*0098*/ 	.word	0x00000000


	//----- nvinfo : EIATTR_REGCOUNT
	.align		4
.L_40:
        /*009c*/ 	.byte	0x04, 0x2f
        /*009e*/ 	.short	(.L_42 - .L_41)
	.align		4
.L_41:
        /*00a0*/ 	.word	index@(_Z9compute_vPdS_S_S_)
        /*00a4*/ 	.word	0x0000001e


	//----- nvinfo : EIATTR_FRAME_SIZE
	.align		4
.L_42:
        /*00a8*/ 	.byte	0x04, 0x11
        /*00aa*/ 	.short	(.L_44 - .L_43)
	.align		4
.L_43:
        /*00ac*/ 	.word	index@(_Z9compute_vPdS_S_S_)
        /*00b0*/ 	.word	0x00000000


	//----- nvinfo : EIATTR_REGCOUNT
	.align		4
.L_44:
        /*00b4*/ 	.byte	0x04, 0x2f
        /*00b6*/ 	.short	(.L_46 - .L_45)
	.align		4
.L_45:
        /*00b8*/ 	.word	index@(_Z14compute_u_edgePd)
        /*00bc*/ 	.word	0x0000000a


	//----- nvinfo : EIATTR_FRAME_SIZE
	.align		4
.L_46:
        /*00c0*/ 	.byte	0x04, 0x11
        /*00c2*/ 	.short	(.L_48 - .L_47)
	.align		4
.L_47:
        /*00c4*/ 	.word	index@(_Z14compute_u_edgePd)
        /*00c8*/ 	.word	0x00000000


	//----- nvinfo : EIATTR_REGCOUNT
	.align		4
.L_48:
        /*00cc*/ 	.byte	0x04, 0x2f
        /*00ce*/ 	.short	(.L_50 - .L_49)
	.align		4
.L_49:
        /*00d0*/ 	.word	index@(_Z14compute_v_edgePd)
        /*00d4*/ 	.word	0x00000008


	//----- nvinfo : EIATTR_FRAME_SIZE
	.align		4
.L_50:
        /*00d8*/ 	.byte	0x04, 0x11
        /*00da*/ 	.short	(.L_52 - .L_51)
	.align		4
.L_51:
        /*00dc*/ 	.word	index@(_Z14compute_v_edgePd)
        /*00e0*/ 	.word	0x00000000


	//----- nvinfo : EIATTR_MIN_STACK_SIZE
	.align		4
.L_52:
        /*00e4*/ 	.byte	0x04, 0x12
        /*00e6*/ 	.short	(.L_54 - .L_53)
	.align		4
.L_53:
        /*00e8*/ 	.word	index@(_Z14compute_v_edgePd)
        /*00ec*/ 	.word	0x00000000


	//----- nvinfo : EIATTR_MIN_STACK_SIZE
	.align		4
.L_54:
        /*00f0*/ 	.byte	0x04, 0x12
        /*00f2*/ 	.short	(.L_56 - .L_55)
	.align		4
.L_55:
        /*00f4*/ 	.word	index@(_Z14compute_u_edgePd)
        /*00f8*/ 	.word	0x00000000


	//----- nvinfo : EIATTR_MIN_STACK_SIZE
	.align		4
.L_56:
        /*00fc*/ 	.byte	0x04, 0x12
        /*00fe*/ 	.short	(.L_58 - .L_57)
	.align		4
.L_57:
        /*0100*/ 	.word	index@(_Z9compute_vPdS_S_S_)
        /*0104*/ 	.word	0x00000000


	//----- nvinfo : EIATTR_MIN_STACK_SIZE
	.align		4
.L_58:
        /*0108*/ 	.byte	0x04, 0x12
        /*010a*/ 	.short	(.L_60 - .L_59)
	.align		4
.L_59:
        /*010c*/ 	.word	index@(_Z9compute_uPdS_S_S_)
        /*0110*/ 	.word	0x00000000


	//----- nvinfo : EIATTR_MIN_STACK_SIZE
	.align		4
.L_60:
        /*0114*/ 	.byte	0x04, 0x12
        /*0116*/ 	.short	(.L_62 - .L_61)
	.align		4
.L_61:
        /*0118*/ 	.word	index@(_Z14compute_p_edgePd)
        /*011c*/ 	.word	0x00000000


	//----- nvinfo : EIATTR_MIN_STACK_SIZE
	.align		4
.L_62:
        /*0120*/ 	.byte	0x04, 0x12
        /*0122*/ 	.short	(.L_64 - .L_63)
	.align		4
.L_63:
        /*0124*/ 	.word	index@(_Z9compute_pPdS_S_)
        /*0128*/ 	.word	0x00000000


	//----- nvinfo : EIATTR_MIN_STACK_SIZE
	.align		4
.L_64:
        /*012c*/ 	.byte	0x04, 0x12
        /*012e*/ 	.short	(.L_66 - .L_65)
	.align		4
.L_65:
        /*0130*/ 	.word	index@(_Z9compute_bPdS_S_)
        /*0134*/ 	.word	0x00000000


	//----- nvinfo : EIATTR_MIN_STACK_SIZE
	.align		4
.L_66:
        /*0138*/ 	.byte	0x04, 0x12
        /*013a*/ 	.short	(.L_68 - .L_67)
	.align		4
.L_67:
        /*013c*/ 	.word	index@(_Z11initial_arrPdd)
        /*0140*/ 	.word	0x00000000
.L_68:


//--------------------- .nv.compat                --------------------------
	.section	.nv.compat,"",@"SHT_CUDA_COMPAT_INFO"
	.align	4
        /*0000*/ 	.byte	0x02, 0x09, 0x00, 0x00, 0x02, 0x02, 0x01, 0x00, 0x02, 0x05, 0x05, 0x00, 0x03, 0x07, 0x01, 0x01
        /*0010*/ 	.byte	0x02, 0x03, 0x00, 0x00, 0x02, 0x06, 0x01, 0x00, 0x04, 0x0b, 0x08, 0x00, 0x01, 0x00, 0x00, 0x00
        /*0020*/ 	.byte	0x00, 0x00, 0x00, 0x00


//--------------------- .nv.info._Z14compute_v_edgePd --------------------------
	.section	.nv.info._Z14compute_v_edgePd,"",@"SHT_CUDA_INFO"
	.sectionflags	@""
	.align	4


	//----- nvinfo : EIATTR_CUDA_API_VERSION
	.align		4
        /*0000*/ 	.byte	0x04, 0x37
        /*0002*/ 	.short	(.L_70 - .L_69)
.L_69:
        /*0004*/ 	.word	0x00000082


	//----- nvinfo : EIATTR_KPARAM_INFO
	.align		4
.L_70:
        /*0008*/ 	.byte	0x04, 0x17
        /*000a*/ 	.short	(.L_72 - .L_71)
.L_71:
        /*000c*/ 	.word	0x00000000
        /*0010*/ 	.short	0x0000
        /*0012*/ 	.short	0x0000
        /*0014*/ 	.byte	0x00, 0xf5, 0x21, 0x00


	//----- nvinfo : EIATTR_SPARSE_MMA_MASK
	.align		4
.L_72:
        /*0018*/ 	.byte	0x03, 0x50
        /*001a*/ 	.short	0x0000


	//----- nvinfo : EIATTR_MAXREG_COUNT
	.align		4
        /*001c*/ 	.byte	0x03, 0x1b
        /*001e*/ 	.short	0x00ff


	//----- nvinfo : EIATTR_MERCURY_ISA_VERSION
	.align		4
        /*0020*/ 	.byte	0x03, 0x5f
        /*0022*/ 	.short	0x0101


	//----- nvinfo : EIATTR_VRC_CTA_INIT_COUNT
	.align		4
        /*0024*/ 	.byte	0x02, 0x4a
	.zero		1
	.zero		1


	//----- nvinfo : EIATTR_EXIT_INSTR_OFFSETS
	.align		4
        /*0028*/ 	.byte	0x04, 0x1c
        /*002a*/ 	.short	(.L_74 - .L_73)


	//   ....[0]....
.L_73:
        /*002c*/ 	.word	0x00000060


	//   ....[1]....
        /*0030*/ 	.word	0x00000120


	//   ....[2]....
        /*0034*/ 	.word	0x00000160


	//----- nvinfo : EIATTR_CBANK_PARAM_SIZE
	.align		4
.L_74:
        /*0038*/ 	.byte	0x03, 0x19
        /*003a*/ 	.short	0x0008


	//----- nvinfo : EIATTR_PARAM_CBANK
	.align		4
        /*003c*/ 	.byte	0x04, 0x0a
        /*003e*/ 	.short	(.L_76 - .L_75)
	.align		4
.L_75:
        /*0040*/ 	.word	index@(.nv.constant0._Z14compute_v_edgePd)
        /*0044*/ 	.short	0x0380
        /*0046*/ 	.short	0x0008


	//----- nvinfo : EIATTR_SW_WAR
	.align		4
.L_76:
        /*0048*/ 	.byte	0x04, 0x36
        /*004a*/ 	.short	(.L_78 - .L_77)
.L_77:
        /*004c*/ 	.word	0x00000008
.L_78:


//--------------------- .nv.info._Z14compute_u_edgePd --------------------------
	.section	.nv.info._Z14compute_u_edgePd,"",@"SHT_CUDA_INFO"
	.sectionflags	@""
	.align	4


	//----- nvinfo : EIATTR_CUDA_API_VERSION
	.align		4
        /*0000*/ 	.byte	0x04, 0x37
        /*0002*/ 	.short	(.L_80 - .L_79)
.L_79:
        /*0004*/ 	.word	0x00000082


	//----- nvinfo : EIATTR_KPARAM_INFO
	.align		4
.L_80:
        /*0008*/ 	.byte	0x04, 0x17
        /*000a*/ 	.short	(.L_82 - .L_81)
.L_81:
        /*000c*/ 	.word	0x00000000
        /*0010*/ 	.short	0x0000
        /*0012*/ 	.short	0x0000
        /*0014*/ 	.byte	0x00, 0xf5, 0x21, 0x00


	//----- nvinfo : EIATTR_SPARSE_MMA_MASK
	.align		4
.L_82:
        /*0018*/ 	.byte	0x03, 0x50
        /*001a*/ 	.short	0x0000


	//----- nvinfo : EIATTR_MAXREG_COUNT
	.align		4
        /*001c*/ 	.byte	0x03, 0x1b
        /*001e*/ 	.short	0x00ff


	//----- nvinfo : EIATTR_MERCURY_ISA_VERSION
	.align		4
        /*0020*/ 	.byte	0x03, 0x5f
        /*0022*/ 	.short	0x0101


	//----- nvinfo : EIATTR_VRC_CTA_INIT_COUNT
	.align		4
        /*0024*/ 	.byte	0x02, 0x4a
	.zero		1
	.zero		1


	//----- nvinfo : EIATTR_EXIT_INSTR_OFFSETS
	.align		4
        /*0028*/ 	.byte	0x04, 0x1c
        /*002a*/ 	.short	(.L_84 - .L_83)


	//   ....[0]....
.L_83:
        /*002c*/ 	.word	0x00000060


	//   ....[1]....
        /*0030*/ 	.word	0x00000140


	//   ....[2]....
        /*0034*/ 	.word	0x00000190


	//   ....[3]....
        /*0038*/ 	.word	0x000001e0


	//----- nvinfo : EIATTR_CRS_STACK_SIZE
	.align		4
.L_84:
        /*003c*/ 	.byte	0x04, 0x1e
        /*003e*/ 	.short	(.L_86 - .L_85)
.L_85:
        /*0040*/ 	.word	0x00000000


	//----- nvinfo : EIATTR_CBANK_PARAM_SIZE
	.align		4
.L_86:
        /*0044*/ 	.byte	0x03, 0x19
        /*0046*/ 	.short	0x0008


	//----- nvinfo : EIATTR_PARAM_CBANK
	.align		4
        /*0048*/ 	.byte	0x04, 0x0a
        /*004a*/ 	.short	(.L_88 - .L_87)
	.align		4
.L_87:
        /*004c*/ 	.word	index@(.nv.constant0._Z14compute_u_edgePd)
        /*0050*/ 	.short	0x0380
        /*0052*/ 	.short	0x0008


	//----- nvinfo : EIATTR_SW_WAR
	.align		4
.L_88:
        /*0054*/ 	.byte	0x04, 0x36
        /*0056*/ 	.short	(.L_90 - .L_89)
.L_89:
        /*0058*/ 	.word	0x00000008
.L_90:


//--------------------- .nv.info._Z9compute_vPdS_S_S_ --------------------------
	.section	.nv.info._Z9compute_vPdS_S_S_,"",@"SHT_CUDA_INFO"
	.sectionflags	@""
	.align	4


	//----- nvinfo : EIATTR_CUDA_API_VERSION
	.align		4
        /*0000*/ 	.byte	0x04, 0x37
        /*0002*/ 	.short	(.L_92 - .L_91)
.L_91:
        /*0004*/ 	.word	0x00000082


	//----- nvinfo : EIATTR_KPARAM_INFO
	.align		4
.L_92:
        /*0008*/ 	.byte	0x04, 0x17
        /*000a*/ 	.short	(.L_94 - .L_93)
.L_93:
        /*000c*/ 	.word	0x00000000
        /*0010*/ 	.short	0x0003
        /*0012*/ 	.short	0x0018
        /*0014*/ 	.byte	0x00, 0xf5, 0x21, 0x00


	//----- nvinfo : EIATTR_KPARAM_INFO
	.align		4
.L_94:
        /*0018*/ 	.byte	0x04, 0x17
        /*001a*/ 	.short	(.L_96 - .L_95)
.L_95:
        /*001c*/ 	.word	0x00000000
        /*0020*/ 	.short	0x0002
        /*0022*/ 	.short	0x0010
        /*0024*/ 	.byte	0x00, 0xf5, 0x21, 0x00


	//----- nvinfo : EIATTR_KPARAM_INFO
	.align		4
.L_96:
        /*0028*/ 	.byte	0x04, 0x17
        /*002a*/ 	.short	(.L_98 - .L_97)
.L_97:
        /*002c*/ 	.word	0x00000000
        /*0030*/ 	.short	0x0001
        /*0032*/ 	.short	0x0008
        /*0034*/ 	.byte	0x00, 0xf5, 0x21, 0x00


	//----- nvinfo : EIATTR_KPARAM_INFO
	.align		4
.L_98:
        /*0038*/ 	.byte	0x04, 0x17
        /*003a*/ 	.short	(.L_100 - .L_99)
.L_99:
        /*003c*/ 	.word	0x00000000
        /*0040*/ 	.short	0x0000
        /*0042*/ 	.short	0x0000
        /*0044*/ 	.byte	0x00, 0xf5, 0x21, 0x00


	//----- nvinfo : EIATTR_SPARSE_MMA_MASK
	.align		4
.L_100:
        /*0048*/ 	.byte	0x03, 0x50
        /*004a*/ 	.short	0x0000


	//----- nvinfo : EIATTR_MAXREG_COUNT
	.align		4
        /*004c*/ 	.byte	0x03, 0x1b
        /*004e*/ 	.short	0x00ff


	//----- nvinfo : EIATTR_MERCURY_ISA_VERSION
	.align		4
        /*0050*/ 	.byte	0x03, 0x5f
        /*0052*/ 	.short	0x0101


	//----- nvinfo : EIATTR_VRC_CTA_INIT_COUNT
	.align		4
        /*0054*/ 	.byte	0x02, 0x4a
	.zero		1
	.zero		1


	//----- nvinfo : EIATTR_EXIT_INSTR_OFFSETS
	.align		4
        /*0058*/ 	.byte	0x04, 0x1c
        /*005a*/ 	.short	(.L_102 - .L_101)


	//   ....[0]....
.L_101:
        /*005c*/ 	.word	0x000000f0


	//   ....[1]....
        /*0060*/ 	.word	0x00000370


	//----- nvinfo : EIATTR_CBANK_PARAM_SIZE
	.align		4
.L_102:
        /*0064*/ 	.byte	0x03, 0x19
        /*0066*/ 	.short	0x0020


	//----- nvinfo : EIATTR_PARAM_CBANK
	.align		4
        /*0068*/ 	.byte	0x04, 0x0a
        /*006a*/ 	.short	(.L_104 - .L_103)
	.align		4
.L_103:
        /*006c*/ 	.word	index@(.nv.constant0._Z9compute_vPdS_S_S_)
        /*0070*/ 	.short	0x0380
        /*0072*/ 	.short	0x0020


	//----- nvinfo : EIATTR_SW_WAR
	.align		4
.L_104:
        /*0074*/ 	.byte	0x04, 0x36
        /*0076*/ 	.short	(.L_106 - .L_105)
.L_105:
        /*0078*/ 	.word	0x00000008
.L_106:


//--------------------- .nv.info._Z9compute_uPdS_S_S_ --------------------------
	.section	.nv.info._Z9compute_uPdS_S_S_,"",@"SHT_CUDA_INFO"
	.sectionflags	@""
	.align	4


	//----- nvinfo : EIATTR_CUDA_API_VERSION
	.align		4
        /*0000*/ 	.byte	0x04, 0x37
        /*0002*/ 	.short	(.L_108 - .L_107)
.L_107:
        /*0004*/ 	.word	0x00000082


	//----- nvinfo : EIATTR_KPARAM_INFO
	.align		4
.L_108:
        /*0008*/ 	.byte	0x04, 0x17
        /*000a*/ 	.short	(.L_110 - .L_109)
.L_109:
        /*000c*/ 	.word	0x00000000
        /*0010*/ 	.short	0x0003
        /*0012*/ 	.short	0x0018
        /*0014*/ 	.byte	0x00, 0xf5, 0x21, 0x00


	//----- nvinfo : EIATTR_KPARAM_INFO
	.align		4
.L_110:
        /*0018*/ 	.byte	0x04, 0x17
        /*001a*/ 	.short	(.L_112 - .L_111)
.L_111:
        /*001c*/ 	.word	0x00000000
        /*0020*/ 	.short	0x0002
        /*0022*/ 	.short	0x0010
        /*0024*/ 	.byte	0x00, 0xf5, 0x21, 0x00


	//----- nvinfo : EIATTR_KPARAM_INFO
	.align		4
.L_112:
        /*0028*/ 	.byte	0x04, 0x17
        /*002a*/ 	.short	(.L_114 - .L_113)
.L_113:
        /*002c*/ 	.word	0x00000000
        /*0030*/ 	.short	0x0001
        /*0032*/ 	.short	0x0008
        /*0034*/ 	.byte	0x00, 0xf5, 0x21, 0x00


	//----- nvinfo : EIATTR_KPARAM_INFO
	.align		4
.L_114:
        /*0038*/ 	.byte	0x04, 0x17
        /*003a*/ 	.short	(.L_116 - .L_115)
.L_115:
        /*003c*/ 	.word	0x00000000
        /*0040*/ 	.short	0x0000
        /*0042*/ 	.short	0x0000
        /*0044*/ 	.byte	0x00, 0xf5, 0x21, 0x00


	//----- nvinfo : EIATTR_SPARSE_MMA_MASK
	.align		4
.L_116:
        /*0048*/ 	.byte	0x03, 0x50
        /*004a*/ 	.short	0x0000


	//----- nvinfo : EIATTR_MAXREG_COUNT
	.align		4
        /*004c*/ 	.byte	0x03, 0x1b
        /*004e*/ 	.short	0x00ff


	//----- nvinfo : EIATTR_MERCURY_ISA_VERSION
	.align		4
        /*0050*/ 	.byte	0x03, 0x5f
        /*0052*/ 	.short	0x0101


	//----- nvinfo : EIATTR_VRC_CTA_INIT_COUNT
	.align		4
        /*0054*/ 	.byte	0x02, 0x4a
	.zero		1
	.zero		1


	//----- nvinfo : EIATTR_EXIT_INSTR_OFFSETS
	.align		4
        /*0058*/ 	.byte	0x04, 0x1c
        /*005a*/ 	.short	(.L_118 - .L_117)


	//   ....[0]....
.L_117:
        /*005c*/ 	.word	0x000000f0


	//   ....[1]....
        /*0060*/ 	.word	0x00000370


	//----- nvinfo : EIATTR_CBANK_PARAM_SIZE
	.align		4
.L_118:
        /*0064*/ 	.byte	0x03, 0x19
        /*0066*/ 	.short	0x0020


	//----- nvinfo : EIATTR_PARAM_CBANK
	.align		4
        /*0068*/ 	.byte	0x04, 0x0a
        /*006a*/ 	.short	(.L_120 - .L_119)
	.align		4
.L_119:
        /*006c*/ 	.word	index@(.nv.constant0._Z9compute_uPdS_S_S_)
        /*0070*/ 	.short	0x0380
        /*0072*/ 	.short	0x0020


	//----- nvinfo : EIATTR_SW_WAR
	.align		4
.L_120:
        /*0074*/ 	.byte	0x04, 0x36
        /*0076*/ 	.short	(.L_122 - .L_121)
.L_121:
        /*0078*/ 	.word	0x00000008
.L_122:


//--------------------- .nv.info._Z14compute_p_edgePd --------------------------
	.section	.nv.info._Z14compute_p_edgePd,"",@"SHT_CUDA_INFO"
	.sectionflags	@""
	.align	4


	//----- nvinfo : EIATTR_CUDA_API_VERSION
	.align		4
        /*0000*/ 	.byte	0x04, 0x37
        /*0002*/ 	.short	(.L_124 - .L_123)
.L_123:
        /*0004*/ 	.word	0x00000082


	//----- nvinfo : EIATTR_KPARAM_INFO
	.align		4
.L_124:
        /*0008*/ 	.byte	0x04, 0x17
        /*000a*/ 	.short	(.L_126 - .L_125)
.L_125:
        /*000c*/ 	.word	0x00000000
        /*0010*/ 	.short	0x0000
        /*0012*/ 	.short	0x0000
        /*0014*/ 	.byte	0x00, 0xf5, 0x21, 0x00


	//----- nvinfo : EIATTR_SPARSE_MMA_MASK
	.align		4
.L_126:
        /*0018*/ 	.byte	0x03, 0x50
        /*001a*/ 	.short	0x0000


	//----- nvinfo : EIATTR_MAXREG_COUNT
	.align		4
        /*001c*/ 	.byte	0x03, 0x1b
        /*001e*/ 	.short	0x00ff


	//----- nvinfo : EIATTR_MERCURY_ISA_VERSION
	.align		4
        /*0020*/ 	.byte	0x03, 0x5f
        /*0022*/ 	.short	0x0101


	//----- nvinfo : EIATTR_VRC_CTA_INIT_COUNT
	.align		4
        /*0024*/ 	.byte	0x02, 0x4a
	.zero		1
	.zero		1


	//----- nvinfo : EIATTR_EXIT_INSTR_OFFSETS
	.align		4
        /*0028*/ 	.byte	0x04, 0x1c
        /*002a*/ 	.short	(.L_128 - .L_127)


	//   ....[0]....
.L_127:
        /*002c*/ 	.word	0x00000120


	//   ....[1]....
        /*0030*/ 	.word	0x000001d0


	//   ....[2]....
        /*0034*/ 	.word	0x00000250


	//   ....[3]....
        /*0038*/ 	.word	0x00000280


	//   ....[4]....
        /*003c*/ 	.word	0x000002c0


	//----- nvinfo : EIATTR_CRS_STACK_SIZE
	.align		4
.L_128:
        /*0040*/ 	.byte	0x04, 0x1e
        /*0042*/ 	.short	(.L_130 - .L_129)
.L_129:
        /*0044*/ 	.word	0x00000000


	//----- nvinfo : EIATTR_CBANK_PARAM_SIZE
	.align		4
.L_130:
        /*0048*/ 	.byte	0x03, 0x19
        /*004a*/ 	.short	0x0008


	//----- nvinfo : EIATTR_PARAM_CBANK
	.align		4
        /*004c*/ 	.byte	0x04, 0x0a
        /*004e*/ 	.short	(.L_132 - .L_131)
	.align		4
.L_131:
        /*0050*/ 	.word	index@(.nv.constant0._Z14compute_p_edgePd)
        /*0054*/ 	.short	0x0380
        /*0056*/ 	.short	0x0008


	//----- nvinfo : EIATTR_SW_WAR
	.align		4
.L_132:
        /*0058*/ 	.byte	0x04, 0x36
        /*005a*/ 	.short	(.L_134 - .L_133)
.L_133:
        /*005c*/ 	.word	0x00000008
.L_134:


//--------------------- .nv.info._Z9compute_pPdS_S_ --------------------------
	.section	.nv.info._Z9compute_pPdS_S_,"",@"SHT_CUDA_INFO"
	.sectionflags	@""
	.align	4


	//----- nvinfo : EIATTR_CUDA_API_VERSION
	.align		4
        /*0000*/ 	.byte	0x04, 0x37
        /*0002*/ 	.short	(.L_136 - .L_135)
.L_135:
        /*0004*/ 	.word	0x00000082


	//----- nvinfo : EIATTR_KPARAM_INFO
	.align		4
.L_136:
        /*0008*/ 	.byte	0x04, 0x17
        /*000a*/ 	.short	(.L_138 - .L_137)
.L_137:
        /*000c*/ 	.word	0x00000000
        /*0010*/ 	.short	0x0002
        /*0012*/ 	.short	0x0010
        /*0014*/ 	.byte	0x00, 0xf5, 0x21, 0x00


	//----- nvinfo : EIATTR_KPARAM_INFO
	.align		4
.L_138:
        /*0018*/ 	.byte	0x04, 0x17
        /*001a*/ 	.short	(.L_140 - .L_139)
.L_139:
        /*001c*/ 	.word	0x00000000
        /*0020*/ 	.short	0x0001
        /*0022*/ 	.short	0x0008
        /*0024*/ 	.byte	0x00, 0xf5, 0x21, 0x00


	//----- nvinfo : EIATTR_KPARAM_INFO
	.align		4
.L_140:
        /*0028*/ 	.byte	0x04, 0x17
        /*002a*/ 	.short	(.L_142 - .L_141)
.L_141:
        /*002c*/ 	.word	0x00000000
        /*0030*/ 	.short	0x0000
        /*0032*/ 	.short	0x0000
        /*0034*/ 	.byte	0x00, 0xf5, 0x21, 0x00


	//----- nvinfo : EIATTR_SPARSE_MMA_MASK
	.align		4
.L_142:
        /*0038*/ 	.byte	0x03, 0x50
        /*003a*/ 	.short	0x0000


	//----- nvinfo : EIATTR_MAXREG_COUNT
	.align		4
        /*003c*/ 	.byte	0x03, 0x1b
        /*003e*/ 	.short	0x00ff


	//----- nvinfo : EIATTR_MERCURY_ISA_VERSION
	.align		4
        /*0040*/ 	.byte	0x03, 0x5f
        /*0042*/ 	.short	0x0101


	//----- nvinfo : EIATTR_VRC_CTA_INIT_COUNT
	.align		4
        /*0044*/ 	.byte	0x02, 0x4a
	.zero		1
	.zero		1


	//----- nvinfo : EIATTR_EXIT_INSTR_OFFSETS
	.align		4
        /*0048*/ 	.byte	0x04, 0x1c
        /*004a*/ 	.short	(.L_144 - .L_143)


	//   ....[0]....
.L_143:
        /*004c*/ 	.word	0x000000f0


	//   ....[1]....
        /*0050*/ 	.word	0x00000390


	//----- nvinfo : EIATTR_CRS_STACK_SIZE
	.align		4
.L_144:
        /*0054*/ 	.byte	0x04, 0x1e
        /*0056*/ 	.short	(.L_146 - .L_145)
.L_145:
        /*0058*/ 	.word	0x00000000


	//----- nvinfo : EIATTR_CBANK_PARAM_SIZE
	.align		4
.L_146:
        /*005c*/ 	.byte	0x03, 0x19
        /*005e*/ 	.short	0x0018


	//----- nvinfo : EIATTR_PARAM_CBANK
	.align		4
        /*0060*/ 	.byte	0x04, 0x0a
        /*0062*/ 	.short	(.L_148 - .L_147)
	.align		4
.L_147:
        /*0064*/ 	.word	index@(.nv.constant0._Z9compute_pPdS_S_)
        /*0068*/ 	.short	0x0380
        /*006a*/ 	.short	0x0018


	//----- nvinfo : EIATTR_SW_WAR
	.align		4
.L_148:
        /*006c*/ 	.byte	0x04, 0x36
        /*006e*/ 	.short	(.L_150 - .L_149)
.L_149:
        /*0070*/ 	.word	0x00000008
.L_150:


//--------------------- .nv.info._Z9compute_bPdS_S_ --------------------------
	.section	.nv.info._Z9compute_bPdS_S_,"",@"SHT_CUDA_INFO"
	.sectionflags	@""
	.align	4


	//----- nvinfo : EIATTR_CUDA_API_VERSION
	.align		4
        /*0000*/ 	.byte	0x04, 0x37
        /*0002*/ 	.short	(.L_152 - .L_151)
.L_151:
        /*0004*/ 	.word	0x00000082


	//----- nvinfo : EIATTR_KPARAM_INFO
	.align		4
.L_152:
        /*0008*/ 	.byte	0x04, 0x17
        /*000a*/ 	.short	(.L_154 - .L_153)
.L_153:
        /*000c*/ 	.word	0x00000000
        /*0010*/ 	.short	0x0002
        /*0012*/ 	.short	0x0010
        /*0014*/ 	.byte	0x00, 0xf5, 0x21, 0x00


	//----- nvinfo : EIATTR_KPARAM_INFO
	.align		4
.L_154:
        /*0018*/ 	.byte	0x04, 0x17
        /*001a*/ 	.short	(.L_156 - .L_155)
.L_155:
        /*001c*/ 	.word	0x00000000
        /*0020*/ 	.short	0x0001
        /*0022*/ 	.short	0x0008
        /*0024*/ 	.byte	0x00, 0xf5, 0x21, 0x00


	//----- nvinfo : EIATTR_KPARAM_INFO
	.align		4
.L_156:
        /*0028*/ 	.byte	0x04, 0x17
        /*002a*/ 	.short	(.L_158 - .L_157)
.L_157:
        /*002c*/ 	.word	0x00000000
        /*0030*/ 	.short	0x0000
        /*0032*/ 	.short	0x0000
        /*0034*/ 	.byte	0x00, 0xf5, 0x21, 0x00


	//----- nvinfo : EIATTR_SPARSE_MMA_MASK
	.align		4
.L_158:
        /*0038*/ 	.byte	0x03, 0x50
        /*003a*/ 	.short	0x0000


	//----- nvinfo : EIATTR_MAXREG_COUNT
	.align		4
        /*003c*/ 	.byte	0x03, 0x1b
        /*003e*/ 	.short	0x00ff


	//----- nvinfo : EIATTR_MERCURY_ISA_VERSION
	.align		4
        /*0040*/ 	.byte	0x03, 0x5f
        /*0042*/ 	.short	0x0101


	//----- nvinfo : EIATTR_VRC_CTA_INIT_COUNT
	.align		4
        /*0044*/ 	.byte	0x02, 0x4a
	.zero		1
	.zero		1


	//----- nvinfo : EIATTR_EXIT_INSTR_OFFSETS
	.align		4
        /*0048*/ 	.byte	0x04, 0x1c
        /*004a*/ 	.short	(.L_160 - .L_159)


	//   ....[0]....
.L_159:
        /*004c*/ 	.word	0x000000f0


	//   ....[1]....
        /*0050*/ 	.word	0x00000d30


	//----- nvinfo : EIATTR_CRS_STACK_SIZE
	.align		4
.L_160:
        /*0054*/ 	.byte	0x04, 0x1e
        /*0056*/ 	.short	(.L_162 - .L_161)
.L_161:
        /*0058*/ 	.word	0x00000000


	//----- nvinfo : EIATTR_CBANK_PARAM_SIZE
	.align		4
.L_162:
        /*005c*/ 	.byte	0x03, 0x19
        /*005e*/ 	.short	0x0018


	//----- nvinfo : EIATTR_PARAM_CBANK
	.align		4
        /*0060*/ 	.byte	0x04, 0x0a
        /*0062*/ 	.short	(.L_164 - .L_163)
	.align		4
.L_163:
        /*0064*/ 	.word	index@(.nv.constant0._Z9compute_bPdS_S_)
        /*0068*/ 	.short	0x0380
        /*006a*/ 	.short	0x0018


	//----- nvinfo : EIATTR_SW_WAR
	.align		4
.L_164:
        /*006c*/ 	.byte	0x04, 0x36
        /*006e*/ 	.short	(.L_166 - .L_165)
.L_165:
        /*0070*/ 	.word	0x00000008
.L_166:


//--------------------- .nv.info._Z11initial_arrPdd --------------------------
	.section	.nv.info._Z11initial_arrPdd,"",@"SHT_CUDA_INFO"
	.sectionflags	@""
	.align	4


	//----- nvinfo : EIATTR_CUDA_API_VERSION
	.align		4
        /*0000*/ 	.byte	0x04, 0x37
        /*0002*/ 	.short	(.L_168 - .L_167)
.L_167:
        /*0004*/ 	.word	0x00000082


	//----- nvinfo : EIATTR_KPARAM_INFO
	.align		4
.L_168:
        /*0008*/ 	.byte	0x04, 0x17
        /*000a*/ 	.short	(.L_170 - .L_169)
.L_169:
        /*000c*/ 	.word	0x00000000
        /*0010*/ 	.short	0x0001
        /*0012*/ 	.short	0x0008
        /*0014*/ 	.byte	0x00, 0xf0, 0x21, 0x00


	//----- nvinfo : EIATTR_KPARAM_INFO
	.align		4
.L_170:
        /*0018*/ 	.byte	0x04, 0x17
        /*001a*/ 	.short	(.L_172 - .L_171)
.L_171:
        /*001c*/ 	.word	0x00000000
        /*0020*/ 	.short	0x0000
        /*0022*/ 	.short	0x0000
        /*0024*/ 	.byte	0x00, 0xf5, 0x21, 0x00


	//----- nvinfo : EIATTR_SPARSE_MMA_MASK
	.align		4
.L_172:
        /*0028*/ 	.byte	0x03, 0x50
        /*002a*/ 	.short	0x0000


	//----- nvinfo : EIATTR_MAXREG_COUNT
	.align		4
        /*002c*/ 	.byte	0x03, 0x1b
        /*002e*/ 	.short	0x00ff


	//----- nvinfo : EIATTR_MERCURY_ISA_VERSION
	.align		4
        /*0030*/ 	.byte	0x03, 0x5f
        /*0032*/ 	.short	0x0101


	//----- nvinfo : EIATTR_VRC_CTA_INIT_COUNT
	.align		4
        /*0034*/ 	.byte	0x02, 0x4a
	.zero		1
	.zero		1


	//----- nvinfo : EIATTR_EXIT_INSTR_OFFSETS
	.align		4
        /*0038*/ 	.byte	0x04, 0x1c
        /*003a*/ 	.short	(.L_174 - .L_173)


	//   ....[0]....
.L_173:
        /*003c*/ 	.word	0x00000060


	//   ....[1]....
        /*0040*/ 	.word	0x000000c0


	//----- nvinfo : EIATTR_CBANK_PARAM_SIZE
	.align		4
.L_174:
        /*0044*/ 	.byte	0x03, 0x19
        /*0046*/ 	.short	0x0010


	//----- nvinfo : EIATTR_PARAM_CBANK
	.align		4
        /*0048*/ 	.byte	0x04, 0x0a
        /*004a*/ 	.short	(.L_176 - .L_175)
	.align		4
.L_175:
        /*004c*/ 	.word	index@(.nv.constant0._Z11initial_arrPdd)
        /*0050*/ 	.short	0x0380
        /*0052*/ 	.short	0x0010


	//----- nvinfo : EIATTR_SW_WAR
	.align		4
.L_176:
        /*0054*/ 	.byte	0x04, 0x36
        /*0056*/ 	.short	(.L_178 - .L_177)
.L_177:
        /*0058*/ 	.word	0x00000008
.L_178:


//--------------------- .nv.callgraph             --------------------------
	.section	.nv.callgraph,"",@"SHT_CUDA_CALLGRAPH"
	.align	4
	.sectionentsize	8
	.align		4
        /*0000*/ 	.word	0x00000000
	.align		4
        /*0004*/ 	.word	0xffffffff
	.align		4
        /*0008*/ 	.word	0x00000000
	.align		4
        /*000c*/ 	.word	0xfffffffe
	.align		4
        /*0010*/ 	.word	0x00000000
	.align		4
        /*0014*/ 	.word	0xfffffffd
	.align		4
        /*0018*/ 	.word	0x00000000
	.align		4
        /*001c*/ 	.word	0xfffffffc


//--------------------- .nv.constant4             --------------------------
	.section	.nv.constant4,"a",@progbits
	.align	8
	.align		8
.nv.constant4:
        /*0000*/ 	.dword	nx
	.align		8
        /*0008*/ 	.dword	ny
	.align		8
        /*0010*/ 	.dword	nt
	.align		8
        /*0018*/ 	.dword	nit
	.align		8
        /*0020*/ 	.dword	rho
	.align		8
        /*0028*/ 	.dword	nu
	.align		8
        /*0030*/ 	.dword	dx
	.align		8
        /*0038*/ 	.dword	dy
	.align		8
        /*0040*/ 	.dword	dt
	.align		8
        /*0048*/ 	.dword	dtdx
	.align		8
        /*0050*/ 	.dword	dtdy
	.align		8
        /*0058*/ 	.dword	dx2
	.align		8
        /*0060*/ 	.dword	dy2
	.align		8
        /*0068*/ 	.dword	dtdx2
	.align		8
        /*0070*/ 	.dword	dtdy2


//--------------------- .text._Z14compute_v_edgePd --------------------------
	.section	.text._Z14compute_v_edgePd,"ax",@progbits
	.align	128
        .global         _Z14compute_v_edgePd
        .type           _Z14compute_v_edgePd,@function
        .size           _Z14compute_v_edgePd,(.L_x_44 - _Z14compute_v_edgePd)
        .other          _Z14compute_v_edgePd,@"STO_CUDA_ENTRY STV_DEFAULT"
_Z14compute_v_edgePd:
.text._Z14compute_v_edgePd:
[----:B------:R-:W-:Y:S01]  /*0000*/  LDC R1, c[0x0][0x37c] ;  /* 0x0000df00ff017b82 */ /* 0x000fe20000000800 */
[----:B------:R-:W0:Y:S01]  /*0010*/  S2R R5, SR_CTAID.X ;  /* 0x0000000000057919 */ /* 0x000e220000002500 */
[----:B------:R-:W0:Y:S01]  /*0020*/  LDCU UR4, c[0x0][0x360] ;  /* 0x00006c00ff0477ac */ /* 0x000e220008000800 */
[----:B------:R-:W0:Y:S02]  /*0030*/  S2R R0, SR_TID.X ;  /* 0x0000000000007919 */ /* 0x000e240000002100 */
[----:B0-----:R-:W-:-:S05]  /*0040*/  IMAD R5, R5, UR4, R0 ;  /* 0x0000000405057c24 */ /* 0x001fca000f8e0200 */
[----:B------:R-:W-:-:S13]  /*0050*/  ISETP.GT.AND P0, PT, R5, 0x690, PT ;  /* 0x000006900500780c */ /* 0x000fda0003f04270 */
[----:B------:R-:W-:Y:S05]  /*0060*/  @P0 EXIT ;  /* 0x000000000000094d */ /* 0x000fea0003800000 */
[C---:B------:R-:W-:Y:S01]  /*0070*/  IMAD.HI R0, R5.reuse, 0x63e7063f, RZ ;  /* 0x63e7063f05007827 */ /* 0x040fe200078e02ff */
[----:B------:R-:W0:Y:S03]  /*0080*/  LDCU.64 UR4, c[0x0][0x358] ;  /* 0x00006b00ff0477ac */ /* 0x000e260008000a00 */
[----:B------:R-:W-:Y:S01]  /*0090*/  VIADD R2, R5, 0x28 ;  /* 0x0000002805027836 */ /* 0x000fe20000000000 */
[----:B------:R-:W-:-:S04]  /*00a0*/  SHF.R.U32.HI R3, RZ, 0x1f, R0 ;  /* 0x0000001fff037819 */ /* 0x000fc80000011600 */
[----:B------:R-:W-:Y:S01]  /*00b0*/  LEA.HI.SX32 R0, R0, R3, 0x1c ;  /* 0x0000000300007211 */ /* 0x000fe200078fe2ff */
[----:B------:R-:W-:-:S04]  /*00c0*/  VIADD R3, R5, 0xfffff998 ;  /* 0xfffff99805037836 */ /* 0x000fc80000000000 */
[----:B------:R-:W-:Y:S01]  /*00d0*/  IMAD R0, R0, -0x29, R5 ;  /* 0xffffffd700007824 */ /* 0x000fe200078e0205 */
[----:B------:R-:W-:-:S04]  /*00e0*/  ISETP.GT.U32.AND P1, PT, R3, 0x28, PT ;  /* 0x000000280300780c */ /* 0x000fc80003f24070 */
[----:B------:R-:W-:-:S04]  /*00f0*/  ISETP.NE.AND P0, PT, R0, 0x28, PT ;  /* 0x000000280000780c */ /* 0x000fc80003f05270 */
[----:B------:R-:W-:-:S04]  /*0100*/  ISETP.NE.AND P0, PT, R0, RZ, P0 ;  /* 0x000000ff0000720c */ /* 0x000fc80000705270 */
[----:B------:R-:W-:-:S13]  /*0110*/  ISETP.GT.U32.AND P0, PT, R2, 0x50, P0 ;  /* 0x000000500200780c */ /* 0x000fda0000704070 */
[----:B0-----:R-:W-:Y:S05]  /*0120*/  @P0 EXIT P1 ;  /* 0x000000000000094d */ /* 0x001fea0000800000 */
[----:B------:R-:W0:Y:S02]  /*0130*/  LDC.64 R2, c[0x0][0x380] ;  /* 0x0000e000ff027b82 */ /* 0x000e240000000a00 */
[----:B0-----:R-:W-:-:S05]  /*0140*/  IMAD.WIDE R2, R5, 0x8, R2 ;  /* 0x0000000805027825 */ /* 0x001fca00078e0202 */
[----:B------:R-:W-:Y:S01]  /*0150*/  STG.E.64 desc[UR4][R2.64], RZ ;  /* 0x000000ff02007986 */ /* 0x000fe2000c101b04 */
[----:B------:R-:W-:Y:S05]  /*0160*/  EXIT ;  /* 0x000000000000794d */ /* 0x000fea0003800000 */
.L_x_0:
[----:B------:R-:W-:-:S00]  /*0170*/  BRA `(.L_x_0) ;  /* 0xfffffffc00fc7947 */ /* 0x000fc0000383ffff */
[----:B------:R-:W-:-:S00]  /*0180*/  NOP ;  /* 0x0000000000007918 */ /* 0x000fc00000000000 */
[----:B------:R-:W-:-:S00]  /*0190*/  NOP ;  /* 0x0000000000007918 */ /* 0x000fc00000000000 */
[----:B------:R-:W-:-:S00]  /*01a0*/  NOP ;  /* 0x0000000000007918 */ /* 0x000fc00000000000 */
[----:B------:R-:W-:-:S00]  /*01b0*/  NOP ;  /* 0x0000000000007918 */ /* 0x000fc00000000000 */
[----:B------:R-:W-:-:S00]  /*01c0*/  NOP ;  /* 0x0000000000007918 */ /* 0x000fc00000000000 */
[----:B------:R-:W-:-:S00]  /*01d0*/  NOP ;  /* 0x0000000000007918 */ /* 0x000fc00000000000 */
[----:B------:R-:W-:-:S00]  /*01e0*/  NOP ;  /* 0x0000000000007918 */ /* 0x000fc00000000000 */
[----:B------:R-:W-:-:S00]  /*01f0*/  NOP ;  /* 0x0000000000007918 */ /* 0x000fc00000000000 */
.L_x_44:


//--------------------- .text._Z14compute_u_edgePd --------------------------
	.section	.text._Z14compute_u_edgePd,"ax",@progbits
	.align	128
        .global         _Z14compute_u_edgePd
        .type           _Z14compute_u_edgePd,@function
        .size           _Z14compute_u_edgePd,(.L_x_45 - _Z14compute_u_edgePd)
        .other          _Z14compute_u_edgePd,@"STO_CUDA_ENTRY STV_DEFAULT"
_Z14compute_u_edgePd:
.text._Z14compute_u_edgePd:
[----:B------:R-:W-:Y:S01]  /*0000*/  LDC R1, c[0x0][0x37c] ;  /* 0x0000df00ff017b82 */ /* 0x000fe20000000800 */
[----:B------:R-:W0:Y:S01]  /*0010*/  S2R R7, SR_CTAID.X ;  /* 0x0000000000077919 */ /* 0x000e220000002500 */
[----:B------:R-:W0:Y:S01]  /*0020*/  LDCU UR4, c[0x0][0x360] ;  /* 0x00006c00ff0477ac */ /* 0x000e220008000800 */
[----:B------:R-:W0:Y:S02]  /*0030*/  S2R R0, SR_TID.X ;  /* 0x0000000000007919 */ /* 0x000e240000002100 */
[----:B0-----:R-:W-:-:S05]  /*0040*/  IMAD R7, R7, UR4, R0 ;  /* 0x0000000407077c24 */ /* 0x001fca000f8e0200 */
[----:B------:R-:W-:-:S13]  /*0050*/  ISETP.GT.AND P0, PT, R7, 0x690, PT ;  /* 0x000006900700780c */ /* 0x000fda0003f04270 */
[----:B------:R-:W-:Y:S05]  /*0060*/  @P0 EXIT ;  /* 0x000000000000094d */ /* 0x000fea0003800000 */
[----:B------:R-:W-:Y:S01]  /*0070*/  IMAD.HI R0, R7, 0x63e7063f, RZ ;  /* 0x63e7063f07007827 */ /* 0x000fe200078e02ff */
[----:B------:R-:W0:Y:S01]  /*0080*/  LDCU.64 UR4, c[0x0][0x358] ;  /* 0x00006b00ff0477ac */ /* 0x000e220008000a00 */
[----:B------:R-:W-:Y:S03]  /*0090*/  BSSY.RECONVERGENT B0, `(.L_x_1) ;  /* 0x0000011000007945 */ /* 0x000fe60003800200 */
[----:B------:R-:W-:-:S04]  /*00a0*/  SHF.R.U32.HI R3, RZ, 0x1f, R0 ;  /* 0x0000001fff037819 */ /* 0x000fc80000011600 */
[----:B------:R-:W-:-:S04]  /*00b0*/  LEA.HI.SX32 R0, R0, R3, 0x1c ;  /* 0x0000000300007211 */ /* 0x000fc800078fe2ff */
[----:B------:R-:W-:-:S13]  /*00c0*/  ISETP.NE.AND P0, PT, R0, RZ, PT ;  /* 0x000000ff0000720c */ /* 0x000fda0003f05270 */
[----:B0-----:R-:W-:Y:S05]  /*00d0*/  @!P0 BRA `(.L_x_2) ;  /* 0x0000000000308947 */ /* 0x001fea0003800000 */
[----:B------:R-:W-:-:S13]  /*00e0*/  ISETP.NE.AND P0, PT, R0, 0x28, PT ;  /* 0x000000280000780c */ /* 0x000fda0003f05270 */
[----:B------:R-:W0:Y:S01]  /*00f0*/  @!P0 LDC.64 R2, c[0x0][0x380] ;  /* 0x0000e000ff028b82 */ /* 0x000e220000000a00 */
[----:B------:R-:W-:Y:S02]  /*0100*/  @!P0 IMAD.MOV.U32 R4, RZ, RZ, 0x0 ;  /* 0x00000000ff048424 */ /* 0x000fe400078e00ff */
[----:B------:R-:W-:Y:S02]  /*0110*/  @!P0 IMAD.MOV.U32 R5, RZ, RZ, 0x3ff00000 ;  /* 0x3ff00000ff058424 */ /* 0x000fe400078e00ff */
[----:B0-----:R-:W-:-:S05]  /*0120*/  @!P0 IMAD.WIDE R2, R7, 0x8, R2 ;  /* 0x0000000807028825 */ /* 0x001fca00078e0202 */
[----:B------:R0:W-:Y:S01]  /*0130*/  @!P0 STG.E.64 desc[UR4][R2.64], R4 ;  /* 0x0000000402008986 */ /* 0x0001e2000c101b04 */
[----:B------:R-:W-:Y:S05]  /*0140*/  @!P0 EXIT ;  /* 0x000000000000894d */ /* 0x000fea0003800000 */
[----:B------:R-:W-:-:S05]  /*0150*/  IMAD R0, R0, -0x29, R7 ;  /* 0xffffffd700007824 */ /* 0x000fca00078e0207 */
[----:B------:R-:W-:-:S13]  /*0160*/  ISETP.NE.AND P0, PT, R0, 0x28, PT ;  /* 0x000000280000780c */ /* 0x000fda0003f05270 */
[----:B------:R-:W-:Y:S05]  /*0170*/  @!P0 BRA `(.L_x_2) ;  /* 0x0000000000088947 */ /* 0x000fea0003800000 */
[----:B------:R-:W-:-:S13]  /*0180*/  ISETP.NE.AND P0, PT, R0, RZ, PT ;  /* 0x000000ff0000720c */ /* 0x000fda0003f05270 */
[----:B------:R-:W-:Y:S05]  /*0190*/  @P0 EXIT ;  /* 0x000000000000094d */ /* 0x000fea0003800000 */
.L_x_2:
[----:B------:R-:W-:Y:S05]  /*01a0*/  BSYNC.RECONVERGENT B0 ;  /* 0x0000000000007941 */ /* 0x000fea0003800200 */
.L_x_1:
[----:B0-----:R-:W0:Y:S02]  /*01b0*/  LDC.64 R2, c[0x0][0x380] ;  /* 0x0000e000ff027b82 */ /* 0x001e240000000a00 */
[----:B0-----:R-:W-:-:S05]  /*01c0*/  IMAD.WIDE R2, R7, 0x8, R2 ;  /* 0x0000000807027825 */ /* 0x001fca00078e0202 */
[----:B------:R-:W-:Y:S01]  /*01d0*/  STG.E.64 desc[UR4][R2.64], RZ ;  /* 0x000000ff02007986 */ /* 0x000fe2000c101b04 */
[----:B------:R-:W-:Y:S05]  /*01e0*/  EXIT ;  /* 0x000000000000794d */ /* 0x000fea0003800000 */
.L_x_3:
        /* <DEDUP_REMOVED lines=9> */
.L_x_45:


//--------------------- .text._Z9compute_vPdS_S_S_ --------------------------
	.section	.text._Z9compute_vPdS_S_S_,"ax",@progbits
	.align	128
        .global         _Z9compute_vPdS_S_S_
        .type           _Z9compute_vPdS_S_S_,@function
        .size           _Z9compute_vPdS_S_S_,(.L_x_46 - _Z9compute_vPdS_S_S_)
        .other          _Z9compute_vPdS_S_S_,@"STO_CUDA_ENTRY STV_DEFAULT"
_Z9compute_vPdS_S_S_:
.text._Z9compute_vPdS_S_S_:
[----:B------:R-:W-:Y:S01]  /*0000*/  LDC R1, c[0x0][0x37c] ;  /* 0x0000df00ff017b82 */ /* 0x000fe20000000800 */
[----:B------:R-:W0:Y:S01]  /*0010*/  S2R R0, SR_CTAID.X ;  /* 0x0000000000007919 */ /* 0x000e220000002500 */
[----:B------:R-:W0:Y:S01]  /*0020*/  LDCU UR4, c[0x0][0x360] ;  /* 0x00006c00ff0477ac */ /* 0x000e220008000800 */
[----:B------:R-:W0:Y:S02]  /*0030*/  S2R R3, SR_TID.X ;  /* 0x0000000000037919 */ /* 0x000e240000002100 */
[----:B0-----:R-:W-:-:S04]  /*0040*/  IMAD R0, R0, UR4, R3 ;  /* 0x0000000400007c24 */ /* 0x001fc8000f8e0203 */
[----:B------:R-:W-:-:S05]  /*0050*/  IMAD.HI R2, R0, 0x63e7063f, RZ ;  /* 0x63e7063f00027827 */ /* 0x000fca00078e02ff */
[----:B------:R-:W-:-:S04]  /*0060*/  SHF.R.U32.HI R3, RZ, 0x1f, R2 ;  /* 0x0000001fff037819 */ /* 0x000fc80000011602 */
[----:B------:R-:W-:-:S05]  /*0070*/  LEA.HI.SX32 R3, R2, R3, 0x1c ;  /* 0x0000000302037211 */ /* 0x000fca00078fe2ff */
[----:B------:R-:W-:-:S05]  /*0080*/  IMAD R3, R3, -0x29, R0 ;  /* 0xffffffd703037824 */ /* 0x000fca00078e0200 */
[----:B------:R-:W-:-:S04]  /*0090*/  ISETP.NE.AND P0, PT, R3, 0x28, PT ;  /* 0x000000280300780c */ /* 0x000fc80003f05270 */
[----:B------:R-:W-:Y:S02]  /*00a0*/  ISETP.EQ.OR P0, PT, R3, RZ, !P0 ;  /* 0x000000ff0300720c */ /* 0x000fe40004702670 */
[----:B------:R-:W-:-:S11]  /*00b0*/  IADD3 R3, PT, PT, R0, -0x668, RZ ;  /* 0xfffff99800037810 */ /* 0x000fd60007ffe0ff */
[----:B------:R-:W-:-:S04]  /*00c0*/  @!P0 IADD3 R2, PT, PT, R0, 0x28, RZ ;  /* 0x0000002800028810 */ /* 0x000fc80007ffe0ff */
[----:B------:R-:W-:-:S04]  /*00d0*/  ISETP.LT.U32.OR P0, PT, R2, 0x51, P0 ;  /* 0x000000510200780c */ /* 0x000fc80000701470 */
[----:B------:R-:W-:-:S13]  /*00e0*/  ISETP.LT.U32.OR P0, PT, R3, 0x29, P0 ;  /* 0x000000290300780c */ /* 0x000fda0000701470 */
[----:B------:R-:W-:Y:S05]  /*00f0*/  @P0 EXIT ;  /* 0x000000000000094d */ /* 0x000fea0003800000 */
[----:B------:R-:W0:Y:S01]  /*0100*/  LDC.64 R16, c[0x0][0x388] ;  /* 0x0000e200ff107b82 */ /* 0x000e220000000a00 */
[----:B------:R-:W1:Y:S07]  /*0110*/  LDCU.64 UR4, c[0x0][0x358] ;  /* 0x00006b00ff0477ac */ /* 0x000e6e0008000a00 */
[----:B------:R-:W2:Y:S08]  /*0120*/  LDC.64 R20, c[0x0][0x390] ;  /* 0x0000e400ff147b82 */ /* 0x000eb00000000a00 */
[----:B------:R-:W3:Y:S01]  /*0130*/  LDC.64 R26, c[0x0][0x398] ;  /* 0x0000e600ff1a7b82 */ /* 0x000ee20000000a00 */
[----:B0-----:R-:W-:-:S06]  /*0140*/  IMAD.WIDE R16, R0, 0x8, R16 ;  /* 0x0000000800107825 */ /* 0x001fcc00078e0210 */
[----:B-1----:R-:W4:Y:S01]  /*0150*/  LDG.E.64 R16, desc[UR4][R16.64] ;  /* 0x0000000410107981 */ /* 0x002f22000c1e1b00 */
[----:B--2---:R-:W-:-:S05]  /*0160*/  IMAD.WIDE R20, R0, 0x8, R20 ;  /* 0x0000000800147825 */ /* 0x004fca00078e0214 */
[----:B------:R-:W2:Y:S04]  /*0170*/  LDG.E.64 R4, desc[UR4][R20.64] ;  /* 0x0000000414047981 */ /* 0x000ea8000c1e1b00 */
[----:B------:R-:W2:Y:S01]  /*0180*/  LDG.E.64 R8, desc[UR4][R20.64+-0x8] ;  /* 0xfffff80414087981 */ /* 0x000ea2000c1e1b00 */
[----:B---3--:R-:W-:-:S03]  /*0190*/  IMAD.WIDE R26, R0, 0x8, R26 ;  /* 0x00000008001a7825 */ /* 0x008fc600078e021a */
[----:B------:R-:W3:Y:S04]  /*01a0*/  LDG.E.64 R6, desc[UR4][R20.64+-0x148] ;  /* 0xfffeb80414067981 */ /* 0x000ee8000c1e1b00 */
[----:B------:R-:W5:Y:S04]  /*01b0*/  LDG.E.64 R12, desc[UR4][R20.64+0x8] ;  /* 0x00000804140c7981 */ /* 0x000f68000c1e1b00 */
[----:B------:R-:W5:Y:S04]  /*01c0*/  LDG.E.64 R10, desc[UR4][R26.64+0x148] ;  /* 0x000148041a0a7981 */ /* 0x000f68000c1e1b00 */
[----:B------:R-:W5:Y:S04]  /*01d0*/  LDG.E.64 R2, desc[UR4][R26.64+-0x148] ;  /* 0xfffeb8041a027981 */ /* 0x000f68000c1e1b00 */
[----:B------:R-:W5:Y:S01]  /*01e0*/  LDG.E.64 R14, desc[UR4][R20.64+0x148] ;  /* 0x00014804140e7981 */ /* 0x000f62000c1e1b00 */
[----:B------:R-:W-:Y:S01]  /*01f0*/  UMOV UR6, 0x99999999 ;  /* 0x9999999900067882 */ /* 0x000fe20000000000 */
[----:B------:R-:W-:-:S02]  /*0200*/  UMOV UR7, 0x3fc99999 ;  /* 0x3fc9999900077882 */ /* 0x000fc40000000000 */
[----:B----4-:R-:W-:Y:S02]  /*0210*/  DMUL R18, R16, UR6 ;  /* 0x0000000610127c28 */ /* 0x010fe40008000000 */
[C---:B--2---:R-:W-:Y:S02]  /*0220*/  DADD R16, R4.reuse, -R8 ;  /* 0x0000000004107229 */ /* 0x044fe40000000808 */
[C---:B------:R-:W-:Y:S02]  /*0230*/  DMUL R22, R4.reuse, UR6 ;  /* 0x0000000604167c28 */ /* 0x040fe40008000000 */
[----:B---3--:R-:W-:-:S04]  /*0240*/  DADD R24, R4, -R6 ;  /* 0x0000000004187229 */ /* 0x008fc80000000806 */
[----:B------:R-:W-:Y:S02]  /*0250*/  DFMA R18, -R18, R16, RZ ;  /* 0x000000101212722b */ /* 0x000fe400000001ff */
[----:B------:R-:W-:-:S06]  /*0260*/  DADD R16, R4, R4 ;  /* 0x0000000004107229 */ /* 0x000fcc0000000004 */
[----:B------:R-:W-:Y:S02]  /*0270*/  DFMA R18, -R22, R24, R18 ;  /* 0x000000181612722b */ /* 0x000fe40000000112 */
[----:B-----5:R-:W-:Y:S02]  /*0280*/  DADD R12, R12, -R16 ;  /* 0x000000000c0c7229 */ /* 0x020fe40000000810 */
[----:B------:R-:W-:Y:S01]  /*0290*/  DADD R2, R10, -R2 ;  /* 0x000000000a027229 */ /* 0x000fe20000000802 */
[----:B------:R-:W-:Y:S01]  /*02a0*/  UMOV UR7, 0x3fb99999 ;  /* 0x3fb9999900077882 */ /* 0x000fe20000000000 */
[----:B------:R-:W-:-:S04]  /*02b0*/  DADD R14, -R16, R14 ;  /* 0x00000000100e7229 */ /* 0x000fc8000000010e */
[----:B------:R-:W-:Y:S02]  /*02c0*/  DADD R12, R8, R12 ;  /* 0x00000000080c7229 */ /* 0x000fe4000000000c */
[----:B------:R-:W-:Y:S01]  /*02d0*/  DFMA R2, R2, -UR6, R18 ;  /* 0x8000000602027c2b */ /* 0x000fe20008000012 */
[----:B------:R-:W0:Y:S01]  /*02e0*/  LDC.64 R8, c[0x0][0x380] ;  /* 0x0000e000ff087b82 */ /* 0x000e220000000a00 */
[----:B------:R-:W-:Y:S01]  /*02f0*/  UMOV UR6, 0x47ae147a ;  /* 0x47ae147a00067882 */ /* 0x000fe20000000000 */
[----:B------:R-:W-:Y:S01]  /*0300*/  UMOV UR7, 0x3fb47ae1 ;  /* 0x3fb47ae100077882 */ /* 0x000fe20000000000 */
[----:B------:R-:W-:-:S04]  /*0310*/  DADD R14, R6, R14 ;  /* 0x00000000060e7229 */ /* 0x000fc8000000000e */
[----:B------:R-:W-:-:S08]  /*0320*/  DFMA R2, R12, UR6, R2 ;  /* 0x000000060c027c2b */ /* 0x000fd00008000002 */
[----:B------:R-:W-:-:S08]  /*0330*/  DFMA R2, R14, UR6, R2 ;  /* 0x000000060e027c2b */ /* 0x000fd00008000002 */
[----:B------:R-:W-:Y:S01]  /*0340*/  DADD R2, R4, R2 ;  /* 0x0000000004027229 */ /* 0x000fe20000000002 */
[----:B0-----:R-:W-:-:S06]  /*0350*/  IMAD.WIDE R4, R0, 0x8, R8 ;  /* 0x0000000800047825 */ /* 0x001fcc00078e0208 */
[----:B------:R-:W-:Y:S01]  /*0360*/  STG.E.64 desc[UR4][R4.64], R2 ;  /* 0x0000000204007986 */ /* 0x000fe2000c101b04 */
[----:B------:R-:W-:Y:S05]  /*0370*/  EXIT ;  /* 0x000000000000794d */ /* 0x000fea0003800000 */
.L_x_4:
        /* <DEDUP_REMOVED lines=16> */
.L_x_46:


//--------------------- .text._Z9compute_uPdS_S_S_ --------------------------
	.section	.text._Z9compute_uPdS_S_S_,"ax",@progbits
	.align	128
        .global         _Z9compute_uPdS_S_S_
        .type           _Z9compute_uPdS_S_S_,@function
        .size           _Z9compute_uPdS_S_S_,(.L_x_47 - _Z9compute_uPdS_S_S_)
        .other          _Z9compute_uPdS_S_S_,@"STO_CUDA_ENTRY STV_DEFAULT"
_Z9compute_uPdS_S_S_:
.text._Z9compute_uPdS_S_S_:
        /* <DEDUP_REMOVED lines=20> */
[----:B0-----:R-:W-:-:S05]  /*0140*/  IMAD.WIDE R20, R0, 0x8, R20 ;  /* 0x0000000800147825 */ /* 0x001fca00078e0214 */
[----:B-1----:R-:W4:Y:S04]  /*0150*/  LDG.E.64 R2, desc[UR4][R20.64] ;  /* 0x0000000414027981 */ /* 0x002f28000c1e1b00 */
[----:B------:R-:W5:Y:S01]  /*0160*/  LDG.E.64 R4, desc[UR4][R20.64+-0x8] ;  /* 0xfffff80414047981 */ /* 0x000f62000c1e1b00 */
[----:B--2---:R-:W-:-:S03]  /*0170*/  IMAD.WIDE R16, R0, 0x8, R16 ;  /* 0x0000000800107825 */ /* 0x004fc600078e0210 */
[----:B------:R-:W2:Y:S04]  /*0180*/  LDG.E.64 R8, desc[UR4][R20.64+-0x148] ;  /* 0xfffeb80414087981 */ /* 0x000ea8000c1e1b00 */
[----:B------:R-:W2:Y:S01]  /*0190*/  LDG.E.64 R16, desc[UR4][R16.64] ;  /* 0x0000000410107981 */ /* 0x000ea2000c1e1b00 */
[----:B---3--:R-:W-:-:S03]  /*01a0*/  IMAD.WIDE R26, R0, 0x8, R26 ;  /* 0x00000008001a7825 */ /* 0x008fc600078e021a */
[----:B------:R-:W3:Y:S04]  /*01b0*/  LDG.E.64 R12, desc[UR4][R20.64+0x8] ;  /* 0x00000804140c7981 */ /* 0x000ee8000c1e1b00 */
[----:B------:R-:W3:Y:S04]  /*01c0*/  LDG.E.64 R10, desc[UR4][R26.64+0x8] ;  /* 0x000008041a0a7981 */ /* 0x000ee8000c1e1b00 */
[----:B------:R-:W3:Y:S04]  /*01d0*/  LDG.E.64 R6, desc[UR4][R26.64+-0x8] ;  /* 0xfffff8041a067981 */ /* 0x000ee8000c1e1b00 */
[----:B------:R-:W3:Y:S01]  /*01e0*/  LDG.E.64 R14, desc[UR4][R20.64+0x148] ;  /* 0x00014804140e7981 */ /* 0x000ee2000c1e1b00 */
[----:B------:R-:W-:Y:S01]  /*01f0*/  UMOV UR6, 0x99999999 ;  /* 0x9999999900067882 */ /* 0x000fe20000000000 */
[----:B------:R-:W-:-:S02]  /*0200*/  UMOV UR7, 0x3fc99999 ;  /* 0x3fc9999900077882 */ /* 0x000fc40000000000 */
[C---:B----4-:R-:W-:Y:S02]  /*0210*/  DMUL R18, R2.reuse, UR6 ;  /* 0x0000000602127c28 */ /* 0x050fe40008000000 */
[C---:B-----5:R-:W-:Y:S02]  /*0220*/  DADD R22, R2.reuse, -R4 ;  /* 0x0000000002167229 */ /* 0x060fe40000000804 */
[----:B--2---:R-:W-:-:S06]  /*0230*/  DADD R24, R2, -R8 ;  /* 0x0000000002187229 */ /* 0x004fcc0000000808 */
[----:B------:R-:W-:Y:S02]  /*0240*/  DFMA R22, -R18, R22, RZ ;  /* 0x000000161216722b */ /* 0x000fe400000001ff */
[----:B------:R-:W-:Y:S02]  /*0250*/  DADD R18, R2, R2 ;  /* 0x0000000002127229 */ /* 0x000fe40000000002 */
[----:B------:R-:W-:-:S06]  /*0260*/  DMUL R16, R16, UR6 ;  /* 0x0000000610107c28 */ /* 0x000fcc0008000000 */
[----:B---3--:R-:W-:Y:S02]  /*0270*/  DADD R12, R12, -R18 ;  /* 0x000000000c0c7229 */ /* 0x008fe40000000812 */
[----:B------:R-:W-:Y:S02]  /*0280*/  DFMA R16, -R16, R24, R22 ;  /* 0x000000181010722b */ /* 0x000fe40000000116 */
[----:B------:R-:W-:Y:S01]  /*0290*/  DADD R6, R10, -R6 ;  /* 0x000000000a067229 */ /* 0x000fe20000000806 */
[----:B------:R-:W-:Y:S01]  /*02a0*/  UMOV UR7, 0x3fb99999 ;  /* 0x3fb9999900077882 */ /* 0x000fe20000000000 */
[----:B------:R-:W-:Y:S02]  /*02b0*/  DADD R14, -R18, R14 ;  /* 0x00000000120e7229 */ /* 0x000fe4000000010e */
[----:B------:R-:W-:Y:S01]  /*02c0*/  DADD R12, R4, R12 ;  /* 0x00000000040c7229 */ /* 0x000fe2000000000c */
[----:B------:R-:W0:Y:S03]  /*02d0*/  LDC.64 R4, c[0x0][0x380] ;  /* 0x0000e000ff047b82 */ /* 0x000e260000000a00 */
[----:B------:R-:W-:Y:S01]  /*02e0*/  DFMA R6, R6, -UR6, R16 ;  /* 0x8000000606067c2b */ /* 0x000fe20008000010 */
[----:B------:R-:W-:Y:S01]  /*02f0*/  UMOV UR6, 0x47ae147a ;  /* 0x47ae147a00067882 */ /* 0x000fe20000000000 */
[----:B------:R-:W-:Y:S01]  /*0300*/  UMOV UR7, 0x3fb47ae1 ;  /* 0x3fb47ae100077882 */ /* 0x000fe20000000000 */
[----:B------:R-:W-:-:S05]  /*0310*/  DADD R14, R8, R14 ;  /* 0x00000000080e7229 */ /* 0x000fca000000000e */
[----:B------:R-:W-:-:S08]  /*0320*/  DFMA R6, R12, UR6, R6 ;  /* 0x000000060c067c2b */ /* 0x000fd00008000006 */
[----:B------:R-:W-:-:S08]  /*0330*/  DFMA R6, R14, UR6, R6 ;  /* 0x000000060e067c2b */ /* 0x000fd00008000006 */
[----:B------:R-:W-:Y:S01]  /*0340*/  DADD R6, R2, R6 ;  /* 0x0000000002067229 */ /* 0x000fe20000000006 */
[----:B0-----:R-:W-:-:S06]  /*0350*/  IMAD.WIDE R2, R0, 0x8, R4 ;  /* 0x0000000800027825 */ /* 0x001fcc00078e0204 */
[----:B------:R-:W-:Y:S01]  /*0360*/  STG.E.64 desc[UR4][R2.64], R6 ;  /* 0x0000000602007986 */ /* 0x000fe2000c101b04 */
[----:B------:R-:W-:Y:S05]  /*0370*/  EXIT ;  /* 0x000000000000794d */ /* 0x000fea0003800000 */
.L_x_5:
        /* <DEDUP_REMOVED lines=16> */
.L_x_47:


//--------------------- .text._Z14compute_p_edgePd --------------------------
	.section	.text._Z14compute_p_edgePd,"ax",@progbits
	.align	128
        .global         _Z14compute_p_edgePd
        .type           _Z14compute_p_edgePd,@function
        .size           _Z14compute_p_edgePd,(.L_x_48 - _Z14compute_p_edgePd)
        .other          _Z14compute_p_edgePd,@"STO_CUDA_ENTRY STV_DEFAULT"
_Z14compute_p_edgePd:
.text._Z14compute_p_edgePd:
[----:B------:R-:W-:Y:S01]  /*0000*/  LDC R1, c[0x0][0x37c] ;  /* 0x0000df00ff017b82 */ /* 0x000fe20000000800 */
[----:B------:R-:W0:Y:S01]  /*0010*/  S2R R0, SR_CTAID.X ;  /* 0x0000000000007919 */ /* 0x000e220000002500 */
[----:B------:R-:W0:Y:S01]  /*0020*/  LDCU UR4, c[0x0][0x360] ;  /* 0x00006c00ff0477ac */ /* 0x000e220008000800 */
[----:B------:R-:W0:Y:S02]  /*0030*/  S2R R3, SR_TID.X ;  /* 0x0000000000037919 */ /* 0x000e240000002100 */
[----:B0-----:R-:W-:Y:S01]  /*0040*/  IMAD R0, R0, UR4, R3 ;  /* 0x0000000400007c24 */ /* 0x001fe2000f8e0203 */
[----:B------:R-:W0:Y:S03]  /*0050*/  LDCU.64 UR4, c[0x0][0x358] ;  /* 0x00006b00ff0477ac */ /* 0x000e260008000a00 */
[----:B------:R-:W-:-:S05]  /*0060*/  IMAD.HI R2, R0, 0x63e7063f, RZ ;  /* 0x63e7063f00027827 */ /* 0x000fca00078e02ff */
[----:B------:R-:W-:-:S04]  /*0070*/  SHF.R.U32.HI R3, RZ, 0x1f, R2 ;  /* 0x0000001fff037819 */ /* 0x000fc80000011602 */
[----:B------:R-:W-:-:S05]  /*0080*/  LEA.HI.SX32 R3, R2, R3, 0x1c ;  /* 0x0000000302037211 */ /* 0x000fca00078fe2ff */
[----:B------:R-:W-:-:S05]  /*0090*/  IMAD R7, R3, 0x29, RZ ;  /* 0x0000002903077824 */ /* 0x000fca00078e02ff */
[----:B------:R-:W-:-:S04]  /*00a0*/  IADD3 R2, PT, PT, R0, -R7, RZ ;  /* 0x8000000700027210 */ /* 0x000fc80007ffe0ff */
[----:B------:R-:W-:-:S13]  /*00b0*/  ISETP.NE.AND P0, PT, R2, RZ, PT ;  /* 0x000000ff0200720c */ /* 0x000fda0003f05270 */
[----:B0-----:R-:W-:Y:S05]  /*00c0*/  @P0 BRA `(.L_x_6) ;  /* 0x0000000000180947 */ /* 0x001fea0003800000 */
[----:B------:R-:W0:Y:S02]  /*00d0*/  LDC.64 R4, c[0x0][0x380] ;  /* 0x0000e000ff047b82 */ /* 0x000e240000000a00 */
[----:B0-----:R-:W-:-:S06]  /*00e0*/  IMAD.WIDE R2, R7, 0x8, R4 ;  /* 0x0000000807027825 */ /* 0x001fcc00078e0204 */
[----:B------:R-:W2:Y:S01]  /*00f0*/  LDG.E.64 R2, desc[UR4][R2.64+0x8] ;  /* 0x0000080402027981 */ /* 0x000ea2000c1e1b00 */
[----:B------:R-:W-:-:S05]  /*0100*/  IMAD.WIDE R4, R0, 0x8, R4 ;  /* 0x0000000800047825 */ /* 0x000fca00078e0204 */
[----:B--2---:R-:W-:Y:S01]  /*0110*/  STG.E.64 desc[UR4][R4.64], R2 ;  /* 0x0000000204007986 */ /* 0x004fe2000c101b04 */
[----:B------:R-:W-:Y:S05]  /*0120*/  EXIT ;  /* 0x000000000000794d */ /* 0x000fea0003800000 */
.L_x_6:
[----:B------:R-:W-:-:S04]  /*0130*/  IADD3 R4, PT, PT, R0, 0x28, RZ ;  /* 0x0000002800047810 */ /* 0x000fc80007ffe0ff */
[----:B------:R-:W-:-:S13]  /*0140*/  ISETP.GT.U32.AND P0, PT, R4, 0x50, PT ;  /* 0x000000500400780c */ /* 0x000fda0003f04070 */
[----:B------:R-:W-:Y:S05]  /*0150*/  @P0 BRA `(.L_x_7) ;  /* 0x0000000000200947 */ /* 0x000fea0003800000 */
[----:B------:R-:W0:Y:S01]  /*0160*/  LDC.64 R4, c[0x0][0x380] ;  /* 0x0000e000ff047b82 */ /* 0x000e220000000a00 */
[----:B------:R-:W-:-:S05]  /*0170*/  IMAD R2, R3, 0x29, R2 ;  /* 0x0000002903027824 */ /* 0x000fca00078e0202 */
[----:B------:R-:W-:-:S05]  /*0180*/  IADD3 R3, PT, PT, R2, 0x29, RZ ;  /* 0x0000002902037810 */ /* 0x000fca0007ffe0ff */
[----:B0-----:R-:W-:-:S06]  /*0190*/  IMAD.WIDE R2, R3, 0x8, R4 ;  /* 0x0000000803027825 */ /* 0x001fcc00078e0204 */
[----:B------:R-:W2:Y:S01]  /*01a0*/  LDG.E.64 R2, desc[UR4][R2.64] ;  /* 0x0000000402027981 */ /* 0x000ea2000c1e1b00 */
[----:B------:R-:W-:-:S05]  /*01b0*/  IMAD.WIDE R4, R0, 0x8, R4 ;  /* 0x0000000800047825 */ /* 0x000fca00078e0204 */
[----:B--2---:R-:W-:Y:S01]  /*01c0*/  STG.E.64 desc[UR4][R4.64], R2 ;  /* 0x0000000204007986 */ /* 0x004fe2000c101b04 */
[----:B------:R-:W-:Y:S05]  /*01d0*/  EXIT ;  /* 0x000000000000794d */ /* 0x000fea0003800000 */
.L_x_7:
[----:B------:R-:W-:-:S13]  /*01e0*/  ISETP.NE.AND P0, PT, R2, 0x28, PT ;  /* 0x000000280200780c */ /* 0x000fda0003f05270 */
[----:B------:R-:W-:Y:S05]  /*01f0*/  @P0 BRA `(.L_x_8) ;  /* 0x0000000000180947 */ /* 0x000fea0003800000 */
[----:B------:R-:W0:Y:S02]  /*0200*/  LDC.64 R4, c[0x0][0x380] ;  /* 0x0000e000ff047b82 */ /* 0x000e240000000a00 */
[----:B0-----:R-:W-:-:S06]  /*0210*/  IMAD.WIDE R2, R7, 0x8, R4 ;  /* 0x0000000807027825 */ /* 0x001fcc00078e0204 */
[----:B------:R-:W2:Y:S01]  /*0220*/  LDG.E.64 R2, desc[UR4][R2.64+0x138] ;  /* 0x0001380402027981 */ /* 0x000ea2000c1e1b00 */
[----:B------:R-:W-:-:S05]  /*0230*/  IMAD.WIDE R4, R0, 0x8, R4 ;  /* 0x0000000800047825 */ /* 0x000fca00078e0204 */
[----:B--2---:R-:W-:Y:S01]  /*0240*/  STG.E.64 desc[UR4][R4.64], R2 ;  /* 0x0000000204007986 */ /* 0x004fe2000c101b04 */
[----:B------:R-:W-:Y:S05]  /*0250*/  EXIT ;  /* 0x000000000000794d */ /* 0x000fea0003800000 */
.L_x_8:
[----:B------:R-:W-:-:S04]  /*0260*/  IADD3 R2, PT, PT, R0, -0x668, RZ ;  /* 0xfffff99800027810 */ /* 0x000fc80007ffe0ff */
[----:B------:R-:W-:-:S13]  /*0270*/  ISETP.GT.U32.AND P0, PT, R2, 0x28, PT ;  /* 0x000000280200780c */ /* 0x000fda0003f04070 */
[----:B------:R-:W-:Y:S05]  /*0280*/  @P0 EXIT ;  /* 0x000000000000094d */ /* 0x000fea0003800000 */
[----:B------:R-:W0:Y:S02]  /*0290*/  LDC.64 R2, c[0x0][0x380] ;  /* 0x0000e000ff027b82 */ /* 0x000e240000000a00 */
[----:B0-----:R-:W-:-:S05]  /*02a0*/  IMAD.WIDE.U32 R2, R0, 0x8, R2 ;  /* 0x0000000800027825 */ /* 0x001fca00078e0002 */
[----:B------:R-:W-:Y:S01]  /*02b0*/  STG.E.64 desc[UR4][R2.64], RZ ;  /* 0x000000ff02007986 */ /* 0x000fe2000c101b04 */
[----:B------:R-:W-:Y:S05]  /*02c0*/  EXIT ;  /* 0x000000000000794d */ /* 0x000fea0003800000 */
.L_x_9:
        /* <DEDUP_REMOVED lines=11> */
.L_x_48:


//--------------------- .text._Z9compute_pPdS_S_  --------------------------
	.section	.text._Z9compute_pPdS_S_,"ax",@progbits
	.align	128
        .global         _Z9compute_pPdS_S_
        .type           _Z9compute_pPdS_S_,@function
        .size           _Z9compute_pPdS_S_,(.L_x_41 - _Z9compute_pPdS_S_)
        .other          _Z9compute_pPdS_S_,@"STO_CUDA_ENTRY STV_DEFAULT"
_Z9compute_pPdS_S_:
.text._Z9compute_pPdS_S_:
        /* <DEDUP_REMOVED lines=10> */
[----:B------:R-:W-:Y:S01]  /*00a0*/  ISETP.EQ.OR P0, PT, R3, RZ, !P0 ;  /* 0x000000ff0300720c */ /* 0x000fe20004702670 */
[----:B------:R-:W-:-:S12]  /*00b0*/  VIADD R3, R0, 0xfffff998 ;  /* 0xfffff99800037836 */ /* 0x000fd80000000000 */
[----:B------:R-:W-:-:S05]  /*00c0*/  @!P0 VIADD R2, R0, 0x28 ;  /* 0x0000002800028836 */ /* 0x000fca0000000000 */
[----:B------:R-:W-:-:S04]  /*00d0*/  ISETP.LT.U32.OR P0, PT, R2, 0x51, P0 ;  /* 0x000000510200780c */ /* 0x000fc80000701470 */
[----:B------:R-:W-:-:S13]  /*00e0*/  ISETP.LT.U32.OR P0, PT, R3, 0x29, P0 ;  /* 0x000000290300780c */ /* 0x000fda0000701470 */
[----:B------:R-:W-:Y:S05]  /*00f0*/  @P0 EXIT ;  /* 0x000000000000094d */ /* 0x000fea0003800000 */
[----:B------:R-:W0:Y:S01]  /*0100*/  LDC.64 R8, c[0x0][0x388] ;  /* 0x0000e200ff087b82 */ /* 0x000e220000000a00 */
[----:B------:R-:W1:Y:S07]  /*0110*/  LDCU.64 UR4, c[0x0][0x358] ;  /* 0x00006b00ff0477ac */ /* 0x000e6e0008000a00 */
[----:B------:R-:W2:Y:S01]  /*0120*/  LDC.64 R4, c[0x0][0x390] ;  /* 0x0000e400ff047b82 */ /* 0x000ea20000000a00 */
[----:B0-----:R-:W-:-:S05]  /*0130*/  IMAD.WIDE R8, R0, 0x8, R8 ;  /* 0x0000000800087825 */ /* 0x001fca00078e0208 */
[----:B-1----:R-:W3:Y:S04]  /*0140*/  LDG.E.64 R10, desc[UR4][R8.64+0x8] ;  /* 0x00000804080a7981 */ /* 0x002ee8000c1e1b00 */
[----:B------:R-:W3:Y:S01]  /*0150*/  LDG.E.64 R12, desc[UR4][R8.64+-0x8] ;  /* 0xfffff804080c7981 */ /* 0x000ee2000c1e1b00 */
[----:B--2---:R-:W-:-:S03]  /*0160*/  IMAD.WIDE R4, R0, 0x8, R4 ;  /* 0x0000000800047825 */ /* 0x004fc600078e0204 */
[----:B------:R-:W2:Y:S04]  /*0170*/  LDG.E.64 R6, desc[UR4][R8.64+0x148] ;  /* 0x0001480408067981 */ /* 0x000ea8000c1e1b00 */
[----:B------:R0:W2:Y:S04]  /*0180*/  LDG.E.64 R14, desc[UR4][R8.64+-0x148] ;  /* 0xfffeb804080e7981 */ /* 0x0000a8000c1e1b00 */
[----:B------:R-:W4:Y:S01]  /*0190*/  LDG.E.64 R4, desc[UR4][R4.64] ;  /* 0x0000000404047981 */ /* 0x000f22000c1e1b00 */
[----:B------:R-:W1:Y:S01]  /*01a0*/  MUFU.RCP64H R17, 0.0099999979138374328613 ;  /* 0x3f847ae100117908 */ /* 0x000e620000001800 */
[----:B------:R-:W-:Y:S01]  /*01b0*/  IMAD.MOV.U32 R2, RZ, RZ, 0x47ae147c ;  /* 0x47ae147cff027424 */ /* 0x000fe200078e00ff */
[----:B------:R-:W-:Y:S01]  /*01c0*/  UMOV UR6, 0x47ae147c ;  /* 0x47ae147c00067882 */ /* 0x000fe20000000000 */
[----:B------:R-:W-:Y:S01]  /*01d0*/  IMAD.MOV.U32 R3, RZ, RZ, 0x3f847ae1 ;  /* 0x3f847ae1ff037424 */ /* 0x000fe200078e00ff */
[----:B------:R-:W-:Y:S01]  /*01e0*/  UMOV UR7, 0x3f647ae1 ;  /* 0x3f647ae100077882 */ /* 0x000fe20000000000 */
[----:B------:R-:W-:Y:S01]  /*01f0*/  IMAD.MOV.U32 R16, RZ, RZ, 0x1 ;  /* 0x00000001ff107424 */ /* 0x000fe200078e00ff */
[----:B------:R-:W-:Y:S05]  /*0200*/  BSSY.RECONVERGENT B0, `(.L_x_10) ;  /* 0x0000015000007945 */ /* 0x000fea0003800200 */
[----:B-1----:R-:W-:-:S08]  /*0210*/  DFMA R18, R16, -R2, 1 ;  /* 0x3ff000001012742b */ /* 0x002fd00000000802 */
[----:B------:R-:W-:-:S08]  /*0220*/  DFMA R18, R18, R18, R18 ;  /* 0x000000121212722b */ /* 0x000fd00000000012 */
[----:B------:R-:W-:-:S08]  /*0230*/  DFMA R18, R16, R18, R16 ;  /* 0x000000121012722b */ /* 0x000fd00000000010 */
[----:B0-----:R-:W-:-:S08]  /*0240*/  DFMA R8, R18, -R2, 1 ;  /* 0x3ff000001208742b */ /* 0x001fd00000000802 */
[----:B------:R-:W-:Y:S02]  /*0250*/  DFMA R8, R18, R8, R18 ;  /* 0x000000081208722b */ /* 0x000fe40000000012 */
[----:B---3--:R-:W-:Y:S02]  /*0260*/  DADD R10, R10, R12 ;  /* 0x000000000a0a7229 */ /* 0x008fe4000000000c */
[----:B--2---:R-:W-:-:S06]  /*0270*/  DADD R6, R6, R14 ;  /* 0x0000000006067229 */ /* 0x004fcc000000000e */
[----:B------:R-:W-:Y:S02]  /*0280*/  DFMA R10, R10, UR6, RZ ;  /* 0x000000060a0a7c2b */ /* 0x000fe400080000ff */
[----:B----4-:R-:W-:-:S06]  /*0290*/  DMUL R4, R4, UR6 ;  /* 0x0000000604047c28 */ /* 0x010fcc0008000000 */
[----:B------:R-:W-:-:S08]  /*02a0*/  DFMA R6, R6, UR6, R10 ;  /* 0x0000000606067c2b */ /* 0x000fd0000800000a */
[----:B------:R-:W-:-:S08]  /*02b0*/  DFMA R4, R4, -UR6, R6 ;  /* 0x8000000604047c2b */ /* 0x000fd00008000006 */
[----:B------:R-:W-:Y:S02]  /*02c0*/  DMUL R6, R4, R8 ;  /* 0x0000000804067228 */ /* 0x000fe40000000000 */
[----:B------:R-:W-:-:S06]  /*02d0*/  FSETP.GEU.AND P1, PT, |R5|, 6.5827683646048100446e-37, PT ;  /* 0x036000000500780b */ /* 0x000fcc0003f2e200 */
[----:B------:R-:W-:-:S08]  /*02e0*/  DFMA R2, R6, -R2, R4 ;  /* 0x800000020602722b */ /* 0x000fd00000000004 */
[----:B------:R-:W-:-:S10]  /*02f0*/  DFMA R2, R8, R2, R6 ;  /* 0x000000020802722b */ /* 0x000fd40000000006 */
[----:B------:R-:W-:-:S05]  /*0300*/  FFMA R6, RZ, 1.0349999666213989258, R3 ;  /* 0x3f847ae1ff067823 */ /* 0x000fca0000000003 */
[----:B------:R-:W-:-:S13]  /*0310*/  FSETP.GT.AND P0, PT, |R6|, 1.469367938527859385e-39, PT ;  /* 0x001000000600780b */ /* 0x000fda0003f04200 */
[----:B------:R-:W-:Y:S05]  /*0320*/  @P0 BRA P1, `(.L_x_11) ;  /* 0x0000000000080947 */ /* 0x000fea0000800000 */
[----:B------:R-:W-:-:S07]  /*0330*/  MOV R6, 0x350 ;  /* 0x0000035000067802 */ /* 0x000fce0000000f00 */
[----:B------:R-:W-:Y:S05]  /*0340*/  CALL.REL.NOINC `($__internal_0_$__cuda_sm20_div_rn_f64_full) ;  /* 0x0000000000147944 */ /* 0x000fea0003c00000 */
.L_x_11:
[----:B------:R-:W-:Y:S05]  /*0350*/  BSYNC.RECONVERGENT B0 ;  /* 0x0000000000007941 */ /* 0x000fea0003800200 */
.L_x_10:
[----:B------:R-:W0:Y:S02]  /*0360*/  LDC.64 R4, c[0x0][0x380] ;  /* 0x0000e000ff047b82 */ /* 0x000e240000000a00 */
[----:B0-----:R-:W-:-:S05]  /*0370*/  IMAD.WIDE R4, R0, 0x8, R4 ;  /* 0x0000000800047825 */ /* 0x001fca00078e0204 */
[----:B------:R-:W-:Y:S01]  /*0380*/  STG.E.64 desc[UR4][R4.64], R2 ;  /* 0x0000000204007986 */ /* 0x000fe2000c101b04 */
[----:B------:R-:W-:Y:S05]  /*0390*/  EXIT ;  /* 0x000000000000794d */ /* 0x000fea0003800000 */
        .weak           $__internal_0_$__cuda_sm20_div_rn_f64_full
        .type           $__internal_0_$__cuda_sm20_div_rn_f64_full,@function
        .size           $__internal_0_$__cuda_sm20_div_rn_f64_full,(.L_x_41 - $__internal_0_$__cuda_sm20_div_rn_f64_full)
$__internal_0_$__cuda_sm20_div_rn_f64_full:
[----:B------:R-:W-:Y:S01]  /*03a0*/  IMAD.MOV.U32 R3, RZ, RZ, 0x3ff47ae1 ;  /* 0x3ff47ae1ff037424 */ /* 0x000fe200078e00ff */
[C---:B------:R-:W-:Y:S01]  /*03b0*/  FSETP.GEU.AND P1, PT, |R5|.reuse, 1.469367938527859385e-39, PT ;  /* 0x001000000500780b */ /* 0x040fe20003f2e200 */
[----:B------:R-:W-:Y:S01]  /*03c0*/  IMAD.MOV.U32 R2, RZ, RZ, 0x47ae147c ;  /* 0x47ae147cff027424 */ /* 0x000fe200078e00ff */
[----:B------:R-:W-:Y:S01]  /*03d0*/  LOP3.LUT R7, R5, 0x7ff00000, RZ, 0xc0, !PT ;  /* 0x7ff0000005077812 */ /* 0x000fe200078ec0ff */
[----:B------:R-:W0:Y:S01]  /*03e0*/  MUFU.RCP64H R9, R3 ;  /* 0x0000000300097308 */ /* 0x000e220000001800 */
[----:B------:R-:W-:Y:S01]  /*03f0*/  IMAD.MOV.U32 R8, RZ, RZ, 0x1 ;  /* 0x00000001ff087424 */ /* 0x000fe200078e00ff */
[----:B------:R-:W-:Y:S01]  /*0400*/  BSSY.RECONVERGENT B1, `(.L_x_12) ;  /* 0x0000045000017945 */ /* 0x000fe20003800200 */
[----:B------:R-:W-:Y:S01]  /*0410*/  IMAD.MOV.U32 R13, RZ, RZ, 0x1ca00000 ;  /* 0x1ca00000ff0d7424 */ /* 0x000fe200078e00ff */
[----:B------:R-:W-:Y:S01]  /*0420*/  ISETP.GE.U32.AND P0, PT, R7, 0x3f800000, PT ;  /* 0x3f8000000700780c */ /* 0x000fe20003f06070 */
[----:B------:R-:W-:Y:S02]  /*0430*/  IMAD.MOV.U32 R18, RZ, RZ, R7 ;  /* 0x000000ffff127224 */ /* 0x000fe400078e0007 */
[----:B------:R-:W-:Y:S01]  /*0440*/  IMAD.MOV.U32 R19, RZ, RZ, 0x3f800000 ;  /* 0x3f800000ff137424 */ /* 0x000fe200078e00ff */
[----:B------:R-:W-:-:S03]  /*0450*/  SEL R13, R13, 0x63400000, !P0 ;  /* 0x634000000d0d7807 */ /* 0x000fc60004000000 */
[----:B------:R-:W-:Y:S01]  /*0460*/  VIADD R20, R19, 0xffffffff ;  /* 0xffffffff13147836 */ /* 0x000fe20000000000 */
[----:B0-----:R-:W-:-:S08]  /*0470*/  DFMA R10, R8, -R2, 1 ;  /* 0x3ff00000080a742b */ /* 0x001fd00000000802 */
[----:B------:R-:W-:-:S08]  /*0480*/  DFMA R10, R10, R10, R10 ;  /* 0x0000000a0a0a722b */ /* 0x000fd0000000000a */
[----:B------:R-:W-:Y:S01]  /*0490*/  DFMA R14, R8, R10, R8 ;  /* 0x0000000a080e722b */ /* 0x000fe20000000008 */
[C-C-:B------:R-:W-:Y:S01]  /*04a0*/  @!P1 LOP3.LUT R10, R13.reuse, 0x80000000, R5.reuse, 0xf8, !PT ;  /* 0x800000000d0a9812 */ /* 0x140fe200078ef805 */
[----:B------:R-:W-:Y:S01]  /*04b0*/  IMAD.MOV.U32 R8, RZ, RZ, R4 ;  /* 0x000000ffff087224 */ /* 0x000fe200078e0004 */
[----:B------:R-:W-:Y:S02]  /*04c0*/  LOP3.LUT R9, R13, 0x800fffff, R5, 0xf8, !PT ;  /* 0x800fffff0d097812 */ /* 0x000fe400078ef805 */
[----:B------:R-:W-:Y:S01]  /*04d0*/  @!P1 LOP3.LUT R11, R10, 0x100000, RZ, 0xfc, !PT ;  /* 0x001000000a0b9812 */ /* 0x000fe200078efcff */
[----:B------:R-:W-:Y:S02]  /*04e0*/  @!P1 IMAD.MOV.U32 R10, RZ, RZ, RZ ;  /* 0x000000ffff0a9224 */ /* 0x000fe400078e00ff */
[----:B------:R-:W-:-:S04]  /*04f0*/  DFMA R16, R14, -R2, 1 ;  /* 0x3ff000000e10742b */ /* 0x000fc80000000802 */
[----:B------:R-:W-:-:S04]  /*0500*/  @!P1 DFMA R8, R8, 2, -R10 ;  /* 0x400000000808982b */ /* 0x000fc8000000080a */
[----:B------:R-:W-:-:S06]  /*0510*/  DFMA R16, R14, R16, R14 ;  /* 0x000000100e10722b */ /* 0x000fcc000000000e */
[----:B------:R-:W-:Y:S02]  /*0520*/  @!P1 LOP3.LUT R18, R9, 0x7ff00000, RZ, 0xc0, !PT ;  /* 0x7ff0000009129812 */ /* 0x000fe400078ec0ff */
[----:B------:R-:W-:-:S03]  /*0530*/  DMUL R10, R16, R8 ;  /* 0x00000008100a7228 */ /* 0x000fc60000000000 */
[----:B------:R-:W-:-:S05]  /*0540*/  VIADD R12, R18, 0xffffffff ;  /* 0xffffffff120c7836 */ /* 0x000fca0000000000 */
[----:B------:R-:W-:Y:S01]  /*0550*/  DFMA R14, R10, -R2, R8 ;  /* 0x800000020a0e722b */ /* 0x000fe20000000008 */
[----:B------:R-:W-:-:S04]  /*0560*/  ISETP.GT.U32.AND P0, PT, R12, 0x7feffffe, PT ;  /* 0x7feffffe0c00780c */ /* 0x000fc80003f04070 */
[----:B------:R-:W-:-:S03]  /*0570*/  ISETP.GT.U32.OR P0, PT, R20, 0x7feffffe, P0 ;  /* 0x7feffffe1400780c */ /* 0x000fc60000704470 */
[----:B------:R-:W-:-:S10]  /*0580*/  DFMA R10, R16, R14, R10 ;  /* 0x0000000e100a722b */ /* 0x000fd4000000000a */
[----:B------:R-:W-:Y:S05]  /*0590*/  @P0 BRA `(.L_x_13) ;  /* 0x0000000000680947 */ /* 0x000fea0003800000 */
[----:B------:R-:W-:-:S05]  /*05a0*/  IMAD.MOV.U32 R4, RZ, RZ, 0x3f800000 ;  /* 0x3f800000ff047424 */ /* 0x000fca00078e00ff */
[----:B------:R-:W-:-:S04]  /*05b0*/  VIADDMNMX R7, R7, -R4, 0xb9600000, !PT ;  /* 0xb960000007077446 */ /* 0x000fc80007800904 */
[----:B------:R-:W-:-:S05]  /*05c0*/  VIMNMX R4, PT, PT, R7, 0x46a00000, PT ;  /* 0x46a0000007047848 */ /* 0x000fca0003fe0100 */
[----:B------:R-:W-:Y:S02]  /*05d0*/  IMAD.IADD R7, R4, 0x1, -R13 ;  /* 0x0000000104077824 */ /* 0x000fe400078e0a0d */
[----:B------:R-:W-:Y:S02]  /*05e0*/  IMAD.MOV.U32 R4, RZ, RZ, RZ ;  /* 0x000000ffff047224 */ /* 0x000fe400078e00ff */
[----:B------:R-:W-:-:S06]  /*05f0*/  VIADD R5, R7, 0x7fe00000 ;  /* 0x7fe0000007057836 */ /* 0x000fcc0000000000 */
[----:B------:R-:W-:-:S10]  /*0600*/  DMUL R12, R10, R4 ;  /* 0x000000040a0c7228 */ /* 0x000fd40000000000 */
[----:B------:R-:W-:-:S13]  /*0610*/  FSETP.GTU.AND P0, PT, |R13|, 1.469367938527859385e-39, PT ;  /* 0x001000000d00780b */ /* 0x000fda0003f0c200 */
[----:B------:R-:W-:Y:S05]  /*0620*/  @P0 BRA `(.L_x_14) ;  /* 0x0000000000880947 */ /* 0x000fea0003800000 */
[----:B------:R-:W-:Y:S01]  /*0630*/  DFMA R2, R10, -R2, R8 ;  /* 0x800000020a02722b */ /* 0x000fe20000000008 */
[----:B------:R-:W-:-:S09]  /*0640*/  IMAD.MOV.U32 R4, RZ, RZ, RZ ;  /* 0x000000ffff047224 */ /* 0x000fd200078e00ff */
[C---:B------:R-:W-:Y:S02]  /*0650*/  FSETP.NEU.AND P0, PT, R3.reuse, RZ, PT ;  /* 0x000000ff0300720b */ /* 0x040fe40003f0d000 */
[----:B------:R-:W-:-:S04]  /*0660*/  LOP3.LUT R2, R3, 0x3f847ae1, RZ, 0x3c, !PT ;  /* 0x3f847ae103027812 */ /* 0x000fc800078e3cff */
[----:B------:R-:W-:-:S04]  /*0670*/  LOP3.LUT R9, R2, 0x80000000, RZ, 0xc0, !PT ;  /* 0x8000000002097812 */ /* 0x000fc800078ec0ff */
[----:B------:R-:W-:-:S03]  /*0680*/  LOP3.LUT R5, R9, R5, RZ, 0xfc, !PT ;  /* 0x0000000509057212 */ /* 0x000fc600078efcff */
[----:B------:R-:W-:Y:S05]  /*0690*/  @!P0 BRA `(.L_x_14) ;  /* 0x00000000006c8947 */ /* 0x000fea0003800000 */
[----:B------:R-:W-:Y:S01]  /*06a0*/  IMAD.MOV R3, RZ, RZ, -R7 ;  /* 0x000000ffff037224 */ /* 0x000fe200078e0a07 */
[----:B------:R-:W-:Y:S01]  /*06b0*/  DMUL.RP R4, R10, R4 ;  /* 0x000000040a047228 */ /* 0x000fe20000008000 */
[----:B------:R-:W-:Y:S01]  /*06c0*/  IMAD.MOV.U32 R2, RZ, RZ, RZ ;  /* 0x000000ffff027224 */ /* 0x000fe200078e00ff */
[----:B------:R-:W-:-:S05]  /*06d0*/  IADD3 R7, PT, PT, -R7, -0x43300000, RZ ;  /* 0xbcd0000007077810 */ /* 0x000fca0007ffe1ff */
[----:B------:R-:W-:-:S03]  /*06e0*/  DFMA R2, R12, -R2, R10 ;  /* 0x800000020c02722b */ /* 0x000fc6000000000a */
[----:B------:R-:W-:-:S07]  /*06f0*/  LOP3.LUT R9, R5, R9, RZ, 0x3c, !PT ;  /* 0x0000000905097212 */ /* 0x000fce00078e3cff */
[----:B------:R-:W-:-:S04]  /*0700*/  FSETP.NEU.AND P0, PT, |R3|, R7, PT ;  /* 0x000000070300720b */ /* 0x000fc80003f0d200 */
[----:B------:R-:W-:Y:S02]  /*0710*/  FSEL R12, R4, R12, !P0 ;  /* 0x0000000c040c7208 */ /* 0x000fe40004000000 */
[----:B------:R-:W-:Y:S01]  /*0720*/  FSEL R13, R9, R13, !P0 ;  /* 0x0000000d090d7208 */ /* 0x000fe20004000000 */
[----:B------:R-:W-:Y:S06]  /*0730*/  BRA `(.L_x_14) ;  /* 0x0000000000447947 */ /* 0x000fec0003800000 */
.L_x_13:
[----:B------:R-:W-:-:S14]  /*0740*/  DSETP.NAN.AND P0, PT, R4, R4, PT ;  /* 0x000000040400722a */ /* 0x000fdc0003f08000 */
[----:B------:R-:W-:Y:S05]  /*0750*/  @P0 BRA `(.L_x_15) ;  /* 0x0000000000340947 */ /* 0x000fea0003800000 */
[----:B------:R-:W-:Y:S01]  /*0760*/  ISETP.NE.AND P0, PT, R18, R19, PT ;  /* 0x000000131200720c */ /* 0x000fe20003f05270 */
[----:B------:R-:W-:Y:S02]  /*0770*/  IMAD.MOV.U32 R12, RZ, RZ, 0x0 ;  /* 0x00000000ff0c7424 */ /* 0x000fe400078e00ff */
[----:B------:R-:W-:-:S10]  /*0780*/  IMAD.MOV.U32 R13, RZ, RZ, -0x80000 ;  /* 0xfff80000ff0d7424 */ /* 0x000fd400078e00ff */
[----:B------:R-:W-:Y:S05]  /*0790*/  @!P0 BRA `(.L_x_14) ;  /* 0x00000000002c8947 */ /* 0x000fea0003800000 */
[----:B------:R-:W-:Y:S02]  /*07a0*/  ISETP.NE.AND P0, PT, R18, 0x7ff00000, PT ;  /* 0x7ff000001200780c */ /* 0x000fe40003f05270 */
[----:B------:R-:W-:Y:S02]  /*07b0*/  LOP3.LUT R4, R5, 0x3f847ae1, RZ, 0x3c, !PT ;  /* 0x3f847ae105047812 */ /* 0x000fe400078e3cff */
[----:B------:R-:W-:Y:S02]  /*07c0*/  ISETP.EQ.OR P0, PT, R19, RZ, !P0 ;  /* 0x000000ff1300720c */ /* 0x000fe40004702670 */
[----:B------:R-:W-:-:S11]  /*07d0*/  LOP3.LUT R13, R4, 0x80000000, RZ, 0xc0, !PT ;  /* 0x80000000040d7812 */ /* 0x000fd600078ec0ff */
[----:B------:R-:W-:Y:S01]  /*07e0*/  @P0 LOP3.LUT R2, R13, 0x7ff00000, RZ, 0xfc, !PT ;  /* 0x7ff000000d020812 */ /* 0x000fe200078efcff */
[----:B------:R-:W-:Y:S02]  /*07f0*/  @!P0 IMAD.MOV.U32 R12, RZ, RZ, RZ ;  /* 0x000000ffff0c8224 */ /* 0x000fe400078e00ff */
[----:B------:R-:W-:Y:S02]  /*0800*/  @P0 IMAD.MOV.U32 R12, RZ, RZ, RZ ;  /* 0x000000ffff0c0224 */ /* 0x000fe400078e00ff */
[----:B------:R-:W-:Y:S01]  /*0810*/  @P0 IMAD.MOV.U32 R13, RZ, RZ, R2 ;  /* 0x000000ffff0d0224 */ /* 0x000fe200078e0002 */
[----:B------:R-:W-:Y:S06]  /*0820*/  BRA `(.L_x_14) ;  /* 0x0000000000087947 */ /* 0x000fec0003800000 */
.L_x_15:
[----:B------:R-:W-:Y:S01]  /*0830*/  LOP3.LUT R13, R5, 0x80000, RZ, 0xfc, !PT ;  /* 0x00080000050d7812 */ /* 0x000fe200078efcff */
[----:B------:R-:W-:-:S07]  /*0840*/  IMAD.MOV.U32 R12, RZ, RZ, R4 ;  /* 0x000000ffff0c7224 */ /* 0x000fce00078e0004 */
.L_x_14:
[----:B------:R-:W-:Y:S05]  /*0850*/  BSYNC.RECONVERGENT B1 ;  /* 0x0000000000017941 */ /* 0x000fea0003800200 */
.L_x_12:
[----:B------:R-:W-:Y:S02]  /*0860*/  IMAD.MOV.U32 R7, RZ, RZ, 0x0 ;  /* 0x00000000ff077424 */ /* 0x000fe400078e00ff */
[----:B------:R-:W-:Y:S02]  /*0870*/  IMAD.MOV.U32 R2, RZ, RZ, R12 ;  /* 0x000000ffff027224 */ /* 0x000fe400078e000c */
[----:B------:R-:W-:Y:S01]  /*0880*/  IMAD.MOV.U32 R3, RZ, RZ, R13 ;  /* 0x000000ffff037224 */ /* 0x000fe200078e000d */
[----:B------:R-:W-:Y:S06]  /*0890*/  RET.REL.NODEC R6 `(_Z9compute_pPdS_S_) ;  /* 0xfffffff406d87950 */ /* 0x000fec0003c3ffff */
.L_x_16:
        /* <DEDUP_REMOVED lines=14> */
.L_x_41:


//--------------------- .text._Z9compute_bPdS_S_  --------------------------
	.section	.text._Z9compute_bPdS_S_,"ax",@progbits
	.align	128
        .global         _Z9compute_bPdS_S_
        .type           _Z9compute_bPdS_S_,@function
        .size           _Z9compute_bPdS_S_,(.L_x_43 - _Z9compute_bPdS_S_)
        .other          _Z9compute_bPdS_S_,@"STO_CUDA_ENTRY STV_DEFAULT"
_Z9compute_bPdS_S_:
.text._Z9compute_bPdS_S_:
[----:B------:R-:W-:Y:S01]  /*0000*/  LDC R1, c[0x0][0x37c] ;  /* 0x0000df00ff017b82 */ /* 0x000fe20000000800 */
[----:B------:R-:W0:Y:S01]  /*0010*/  S2R R6, SR_CTAID.X ;  /* 0x0000000000067919 */ /* 0x000e220000002500 */
[----:B------:R-:W0:Y:S01]  /*0020*/  LDCU UR4, c[0x0][0x360] ;  /* 0x00006c00ff0477ac */ /* 0x000e220008000800 */
[----:B------:R-:W0:Y:S02]  /*0030*/  S2R R3, SR_TID.X ;  /* 0x0000000000037919 */ /* 0x000e240000002100 */
[----:B0-----:R-:W-:-:S04]  /*0040*/  IMAD R6, R6, UR4, R3 ;  /* 0x0000000406067c24 */ /* 0x001fc8000f8e0203 */
[----:B------:R-:W-:-:S04]  /*0050*/  IMAD.HI R0, R6, 0x63e7063f, RZ ;  /* 0x63e7063f06007827 */ /* 0x000fc800078e02ff */
[----:B------:R-:W-:Y:S01]  /*0060*/  VIADD R2, R6, 0xfffff998 ;  /* 0xfffff99806027836 */ /* 0x000fe20000000000 */
[----:B------:R-:W-:-:S04]  /*0070*/  SHF.R.U32.HI R3, RZ, 0x1f, R0 ;  /* 0x0000001fff037819 */ /* 0x000fc80000011600 */
[----:B------:R-:W-:-:S05]  /*0080*/  LEA.HI.SX32 R3, R0, R3, 0x1c ;  /* 0x0000000300037211 */ /* 0x000fca00078fe2ff */
[----:B------:R-:W-:-:S05]  /*0090*/  IMAD R3, R3, -0x29, R6 ;  /* 0xffffffd703037824 */ /* 0x000fca00078e0206 */
[----:B------:R-:W-:-:S04]  /*00a0*/  ISETP.NE.AND P0, PT, R3, 0x28, PT ;  /* 0x000000280300780c */ /* 0x000fc80003f05270 */
[----:B------:R-:W-:-:S13]  /*00b0*/  ISETP.EQ.OR P0, PT, R3, RZ, !P0 ;  /* 0x000000ff0300720c */ /* 0x000fda0004702670 */
[----:B------:R-:W-:-:S05]  /*00c0*/  @!P0 VIADD R0, R6, 0x28 ;  /* 0x0000002806008836 */ /* 0x000fca0000000000 */
[----:B------:R-:W-:-:S04]  /*00d0*/  ISETP.LT.U32.OR P0, PT, R0, 0x51, P0 ;  /* 0x000000510000780c */ /* 0x000fc80000701470 */
[----:B------:R-:W-:-:S13]  /*00e0*/  ISETP.LT.U32.OR P0, PT, R2, 0x29, P0 ;  /* 0x000000290200780c */ /* 0x000fda0000701470 */
[----:B------:R-:W-:Y:S05]  /*00f0*/  @P0 EXIT ;  /* 0x000000000000094d */ /* 0x000fea0003800000 */
[----:B------:R-:W0:Y:S01]  /*0100*/  LDC.64 R2, c[0x0][0x380] ;  /* 0x0000e000ff027b82 */ /* 0x000e220000000a00 */
[----:B------:R-:W1:Y:S01]  /*0110*/  LDCU.64 UR4, c[0x0][0x358] ;  /* 0x00006b00ff0477ac */ /* 0x000e620008000a00 */
[----:B0-----:R-:W-:-:S05]  /*0120*/  IMAD.WIDE R2, R6, 0x8, R2 ;  /* 0x0000000806027825 */ /* 0x001fca00078e0202 */
[----:B-1----:R-:W2:Y:S04]  /*0130*/  LDG.E.64 R4, desc[UR4][R2.64+0x8] ;  /* 0x0000080402047981 */ /* 0x002ea8000c1e1b00 */
[----:B------:R-:W2:Y:S01]  /*0140*/  LDG.E.64 R8, desc[UR4][R2.64+-0x8] ;  /* 0xfffff80402087981 */ /* 0x000ea2000c1e1b00 */
[----:B------:R-:W0:Y:S01]  /*0150*/  MUFU.RCP64H R11, 0.099999964237213134766 ;  /* 0x3fb99999000b7908 */ /* 0x000e220000001800 */
[----:B------:R-:W-:Y:S01]  /*0160*/  IMAD.MOV.U32 R14, RZ, RZ, -0x66666666 ;  /* 0x9999999aff0e7424 */ /* 0x000fe200078e00ff */
[----:B------:R-:W-:Y:S01]  /*0170*/  BSSY.RECONVERGENT B0, `(.L_x_17) ;  /* 0x0000016000007945 */ /* 0x000fe20003800200 */
[----:B------:R-:W-:Y:S02]  /*0180*/  IMAD.MOV.U32 R15, RZ, RZ, 0x3fb99999 ;  /* 0x3fb99999ff0f7424 */ /* 0x000fe400078e00ff */
[----:B------:R-:W-:-:S06]  /*0190*/  IMAD.MOV.U32 R10, RZ, RZ, 0x1 ;  /* 0x00000001ff0a7424 */ /* 0x000fcc00078e00ff */
[----:B0-----:R-:W-:-:S08]  /*01a0*/  DFMA R12, R10, -R14, 1 ;  /* 0x3ff000000a0c742b */ /* 0x001fd0000000080e */
[----:B------:R-:W-:-:S08]  /*01b0*/  DFMA R12, R12, R12, R12 ;  /* 0x0000000c0c0c722b */ /* 0x000fd0000000000c */
[----:B------:R-:W-:-:S08]  /*01c0*/  DFMA R12, R10, R12, R10 ;  /* 0x0000000c0a0c722b */ /* 0x000fd0000000000a */
[----:B------:R-:W-:-:S08]  /*01d0*/  DFMA R10, R12, -R14, 1 ;  /* 0x3ff000000c0a742b */ /* 0x000fd0000000080e */
[----:B------:R-:W-:Y:S02]  /*01e0*/  DFMA R10, R12, R10, R12 ;  /* 0x0000000a0c0a722b */ /* 0x000fe4000000000c */
[----:B--2---:R-:W-:-:S08]  /*01f0*/  DADD R18, R4, -R8 ;  /* 0x0000000004127229 */ /* 0x004fd00000000808 */
[----:B------:R-:W-:Y:S02]  /*0200*/  DMUL R4, R18, R10 ;  /* 0x0000000a12047228 */ /* 0x000fe40000000000 */
[----:B------:R-:W-:-:S06]  /*0210*/  FSETP.GEU.AND P1, PT, |R19|, 6.5827683646048100446e-37, PT ;  /* 0x036000001300780b */ /* 0x000fcc0003f2e200 */
[----:B------:R-:W-:-:S08]  /*0220*/  DFMA R8, R4, -R14, R18 ;  /* 0x8000000e0408722b */ /* 0x000fd00000000012 */
[----:B------:R-:W-:-:S10]  /*0230*/  DFMA R4, R10, R8, R4 ;  /* 0x000000080a04722b */ /* 0x000fd40000000004 */
[----:B------:R-:W-:-:S05]  /*0240*/  FFMA R0, RZ, 1.4499999284744262695, R5 ;  /* 0x3fb99999ff007823 */ /* 0x000fca0000000005 */
[----:B------:R-:W-:-:S13]  /*0250*/  FSETP.GT.AND P0, PT, |R0|, 1.469367938527859385e-39, PT ;  /* 0x001000000000780b */ /* 0x000fda0003f04200 */
[----:B------:R-:W-:Y:S05]  /*0260*/  @P0 BRA P1, `(.L_x_18) ;  /* 0x0000000000180947 */ /* 0x000fea0000800000 */
[----:B------:R-:W-:Y:S01]  /*0270*/  IMAD.MOV.U32 R16, RZ, RZ, -0x66666666 ;  /* 0x9999999aff107424 */ /* 0x000fe200078e00ff */
[----:B------:R-:W-:Y:S01]  /*0280*/  MOV R0, 0x2b0 ;  /* 0x000002b000007802 */ /* 0x000fe20000000f00 */
[----:B------:R-:W-:-:S07]  /*0290*/  IMAD.MOV.U32 R17, RZ, RZ, 0x3fb99999 ;  /* 0x3fb99999ff117424 */ /* 0x000fce00078e00ff */
[----:B------:R-:W-:Y:S05]  /*02a0*/  CALL.REL.NOINC `($__internal_1_$__cuda_sm20_div_rn_f64_full) ;  /* 0x0000000800a47944 */ /* 0x000fea0003c00000 */
[----:B------:R-:W-:Y:S01]  /*02b0*/  IMAD.MOV.U32 R4, RZ, RZ, R14 ;  /* 0x000000ffff047224 */ /* 0x000fe200078e000e */
[----:B------:R-:W-:-:S07]  /*02c0*/  MOV R5, R15 ;  /* 0x0000000f00057202 */ /* 0x000fce0000000f00 */
.L_x_18:
[----:B------:R-:W-:Y:S05]  /*02d0*/  BSYNC.RECONVERGENT B0 ;  /* 0x0000000000007941 */ /* 0x000fea0003800200 */
.L_x_17:
[----:B------:R-:W0:Y:S01]  /*02e0*/  LDC.64 R20, c[0x0][0x388] ;  /* 0x0000e200ff147b82 */ /* 0x000e220000000a00 */
[----:B------:R-:W2:Y:S04]  /*02f0*/  LDG.E.64 R24, desc[UR4][R2.64+0x148] ;  /* 0x0001480402187981 */ /* 0x000ea8000c1e1b00 */
[----:B------:R1:W2:Y:S01]  /*0300*/  LDG.E.64 R12, desc[UR4][R2.64+-0x148] ;  /* 0xfffeb804020c7981 */ /* 0x0002a2000c1e1b00 */
[----:B0-----:R-:W-:-:S05]  /*0310*/  IMAD.WIDE R20, R6, 0x8, R20 ;  /* 0x0000000806147825 */ /* 0x001fca00078e0214 */
[----:B------:R-:W3:Y:S04]  /*0320*/  LDG.E.64 R18, desc[UR4][R20.64+0x148] ;  /* 0x0001480414127981 */ /* 0x000ee8000c1e1b00 */
[----:B------:R-:W3:Y:S04]  /*0330*/  LDG.E.64 R16, desc[UR4][R20.64+-0x148] ;  /* 0xfffeb80414107981 */ /* 0x000ee8000c1e1b00 */
[----:B------:R-:W4:Y:S04]  /*0340*/  LDG.E.64 R10, desc[UR4][R20.64+0x8] ;  /* 0x00000804140a7981 */ /* 0x000f28000c1e1b00 */
[----:B------:R-:W4:Y:S01]  /*0350*/  LDG.E.64 R8, desc[UR4][R20.64+-0x8] ;  /* 0xfffff80414087981 */ /* 0x000f22000c1e1b00 */
[----:B------:R-:W0:Y:S01]  /*0360*/  MUFU.RCP64H R23, 0.099999964237213134766 ;  /* 0x3fb9999900177908 */ /* 0x000e220000001800 */
[----:B------:R-:W-:-:S02]  /*0370*/  IMAD.MOV.U32 R14, RZ, RZ, -0x66666666 ;  /* 0x9999999aff0e7424 */ /* 0x000fc400078e00ff */
[----:B------:R-:W-:Y:S02]  /*0380*/  IMAD.MOV.U32 R15, RZ, RZ, 0x3fb99999 ;  /* 0x3fb99999ff0f7424 */ /* 0x000fe400078e00ff */
[----:B------:R-:W-:-:S06]  /*0390*/  IMAD.MOV.U32 R22, RZ, RZ, 0x1 ;  /* 0x00000001ff167424 */ /* 0x000fcc00078e00ff */
[----:B0-----:R-:W-:-:S08]  /*03a0*/  DFMA R26, R22, -R14, 1 ;  /* 0x3ff00000161a742b */ /* 0x001fd0000000080e */
[----:B------:R-:W-:-:S08]  /*03b0*/  DFMA R26, R26, R26, R26 ;  /* 0x0000001a1a1a722b */ /* 0x000fd0000000001a */
[----:B------:R-:W-:-:S08]  /*03c0*/  DFMA R26, R22, R26, R22 ;  /* 0x0000001a161a722b */ /* 0x000fd00000000016 */
[----:B------:R-:W-:-:S08]  /*03d0*/  DFMA R22, R26, -R14, 1 ;  /* 0x3ff000001a16742b */ /* 0x000fd0000000080e */
[----:B------:R-:W-:Y:S01]  /*03e0*/  DFMA R22, R26, R22, R26 ;  /* 0x000000161a16722b */ /* 0x000fe2000000001a */
[----:B------:R-:W-:Y:S01]  /*03f0*/  BSSY.RECONVERGENT B0, `(.L_x_19) ;  /* 0x0000011000007945 */ /* 0x000fe20003800200 */
[----:B---3--:R-:W-:-:S08]  /*0400*/  DADD R18, R18, -R16 ;  /* 0x0000000012127229 */ /* 0x008fd00000000810 */
[----:B------:R-:W-:-:S08]  /*0410*/  DMUL R16, R22, R18 ;  /* 0x0000001216107228 */ /* 0x000fd00000000000 */
[----:B-1----:R-:W-:-:S08]  /*0420*/  DFMA R2, R16, -R14, R18 ;  /* 0x8000000e1002722b */ /* 0x002fd00000000012 */
[----:B------:R-:W-:Y:S01]  /*0430*/  DFMA R2, R22, R2, R16 ;  /* 0x000000021602722b */ /* 0x000fe20000000010 */
[----:B------:R-:W-:-:S09]  /*0440*/  FSETP.GEU.AND P1, PT, |R19|, 6.5827683646048100446e-37, PT ;  /* 0x036000001300780b */ /* 0x000fd20003f2e200 */
[----:B------:R-:W-:-:S05]  /*0450*/  FFMA R0, RZ, 1.4499999284744262695, R3 ;  /* 0x3fb99999ff007823 */ /* 0x000fca0000000003 */
[----:B------:R-:W-:Y:S01]  /*0460*/  FSETP.GT.AND P0, PT, |R0|, 1.469367938527859385e-39, PT ;  /* 0x001000000000780b */ /* 0x000fe20003f04200 */
[----:B----4-:R-:W-:Y:S02]  /*0470*/  DADD R10, R10, -R8 ;  /* 0x000000000a0a7229 */ /* 0x010fe40000000808 */
[----:B--2---:R-:W-:-:S10]  /*0480*/  DADD R24, R24, -R12 ;  /* 0x0000000018187229 */ /* 0x004fd4000000080c */
[----:B------:R-:W-:Y:S05]  /*0490*/  @P0 BRA P1, `(.L_x_20) ;  /* 0x0000000000180947 */ /* 0x000fea0000800000 */
[----:B------:R-:W-:Y:S01]  /*04a0*/  IMAD.MOV.U32 R16, RZ, RZ, -0x66666666 ;  /* 0x9999999aff107424 */ /* 0x000fe200078e00ff */
[----:B------:R-:W-:Y:S01]  /*04b0*/  MOV R0, 0x4e0 ;  /* 0x000004e000007802 */ /* 0x000fe20000000f00 */
[----:B------:R-:W-:-:S07]  /*04c0*/  IMAD.MOV.U32 R17, RZ, RZ, 0x3fb99999 ;  /* 0x3fb99999ff117424 */ /* 0x000fce00078e00ff */
[----:B------:R-:W-:Y:S05]  /*04d0*/  CALL.REL.NOINC `($__internal_1_$__cuda_sm20_div_rn_f64_full) ;  /* 0x0000000800187944 */ /* 0x000fea0003c00000 */
[----:B------:R-:W-:Y:S02]  /*04e0*/  IMAD.MOV.U32 R2, RZ, RZ, R14 ;  /* 0x000000ffff027224 */ /* 0x000fe400078e000e */
[----:B------:R-:W-:-:S07]  /*04f0*/  IMAD.MOV.U32 R3, RZ, RZ, R15 ;  /* 0x000000ffff037224 */ /* 0x000fce00078e000f */
.L_x_20:
[----:B------:R-:W-:Y:S05]  /*0500*/  BSYNC.RECONVERGENT B0 ;  /* 0x0000000000007941 */ /* 0x000fea0003800200 */
.L_x_19:
[----:B------:R-:W-:Y:S01]  /*0510*/  DADD R8, -RZ, |R4| ;  /* 0x00000000ff087229 */ /* 0x000fe20000000504 */
[----:B------:R-:W-:Y:S01]  /*0520*/  BSSY.RECONVERGENT B0, `(.L_x_21) ;  /* 0x0000005000007945 */ /* 0x000fe20003800200 */
[----:B------:R-:W-:-:S08]  /*0530*/  MOV R0, 0x570 ;  /* 0x0000057000007802 */ /* 0x000fd00000000f00 */
[----:B------:R-:W-:Y:S01]  /*0540*/  MOV R16, R8 ;  /* 0x0000000800107202 */ /* 0x000fe20000000f00 */
[----:B------:R-:W-:-:S07]  /*0550*/  IMAD.MOV.U32 R7, RZ, RZ, R9 ;  /* 0x000000ffff077224 */ /* 0x000fce00078e0009 */
[----:B------:R-:W-:Y:S05]  /*0560*/  CALL.REL.NOINC `($_Z9compute_bPdS_S_$__internal_accurate_pow) ;  /* 0x0000000c00687944 */ /* 0x000fea0003c00000 */
[----:B------:R-:W-:Y:S05]  /*0570*/  BSYNC.RECONVERGENT B0 ;  /* 0x0000000000007941 */ /* 0x000fea0003800200 */
.L_x_21:
[----:B------:R-:W0:Y:S01]  /*0580*/  MUFU.RCP64H R15, 0.099999964237213134766 ;  /* 0x3fb99999000f7908 */ /* 0x000e220000001800 */
[----:B------:R-:W-:Y:S01]  /*0590*/  IMAD.MOV.U32 R8, RZ, RZ, -0x66666666 ;  /* 0x9999999aff087424 */ /* 0x000fe200078e00ff */
[C---:B------:R-:W-:Y:S01]  /*05a0*/  DSETP.NEU.AND P3, PT, R4.reuse, RZ, PT ;  /* 0x000000ff0400722a */ /* 0x040fe20003f6d000 */
[----:B------:R-:W-:Y:S01]  /*05b0*/  IMAD.MOV.U32 R9, RZ, RZ, 0x3fb99999 ;  /* 0x3fb99999ff097424 */ /* 0x000fe200078e00ff */
[----:B------:R-:W-:Y:S01]  /*05c0*/  BSSY.RECONVERGENT B0, `(.L_x_22) ;  /* 0x0000019000007945 */ /* 0x000fe20003800200 */
[----:B------:R-:W-:Y:S01]  /*05d0*/  IMAD.MOV.U32 R14, RZ, RZ, 0x1 ;  /* 0x00000001ff0e7424 */ /* 0x000fe200078e00ff */
[----:B------:R-:W-:Y:S01]  /*05e0*/  DSETP.NEU.AND P1, PT, R4, 1, PT ;  /* 0x3ff000000400742a */ /* 0x000fe20003f2d000 */
[----:B------:R-:W-:-:S09]  /*05f0*/  FSETP.GEU.AND P2, PT, |R25|, 6.5827683646048100446e-37, PT ;  /* 0x036000001900780b */ /* 0x000fd20003f4e200 */
[----:B------:R-:W-:Y:S01]  /*0600*/  @!P3 CS2R R12, SRZ ;  /* 0x00000000000cb805 */ /* 0x000fe2000001ff00 */
[----:B0-----:R-:W-:-:S08]  /*0610*/  DFMA R16, R14, -R8, 1 ;  /* 0x3ff000000e10742b */ /* 0x001fd00000000808 */
[----:B------:R-:W-:-:S08]  /*0620*/  DFMA R16, R16, R16, R16 ;  /* 0x000000101010722b */ /* 0x000fd00000000010 */
[----:B------:R-:W-:-:S08]  /*0630*/  DFMA R16, R14, R16, R14 ;  /* 0x000000100e10722b */ /* 0x000fd0000000000e */
[----:B------:R-:W-:-:S08]  /*0640*/  DFMA R14, R16, -R8, 1 ;  /* 0x3ff00000100e742b */ /* 0x000fd00000000808 */
[----:B------:R-:W-:Y:S02]  /*0650*/  DFMA R18, R16, R14, R16 ;  /* 0x0000000e1012722b */ /* 0x000fe40000000010 */
[----:B------:R-:W-:-:S06]  /*0660*/  DADD R14, R4, 2 ;  /* 0x40000000040e7429 */ /* 0x000fcc0000000000 */
[----:B------:R-:W-:-:S04]  /*0670*/  DMUL R16, R18, R24 ;  /* 0x0000001812107228 */ /* 0x000fc80000000000 */
[----:B------:R-:W-:-:S04]  /*0680*/  LOP3.LUT R14, R15, 0x7ff00000, RZ, 0xc0, !PT ;  /* 0x7ff000000f0e7812 */ /* 0x000fc800078ec0ff */
[----:B------:R-:W-:Y:S01]  /*0690*/  DFMA R8, R16, -R8, R24 ;  /* 0x800000081008722b */ /* 0x000fe20000000018 */
[----:B------:R-:W-:-:S07]  /*06a0*/  ISETP.NE.AND P4, PT, R14, 0x7ff00000, PT ;  /* 0x7ff000000e00780c */ /* 0x000fce0003f85270 */
[----:B------:R-:W-:-:S10]  /*06b0*/  DFMA R8, R18, R8, R16 ;  /* 0x000000081208722b */ /* 0x000fd40000000010 */
[----:B------:R-:W-:-:S05]  /*06c0*/  FFMA R0, RZ, 1.4499999284744262695, R9 ;  /* 0x3fb99999ff007823 */ /* 0x000fca0000000009 */
[----:B------:R-:W-:Y:S01]  /*06d0*/  FSETP.GT.AND P0, PT, |R0|, 1.469367938527859385e-39, PT ;  /* 0x001000000000780b */ /* 0x000fe20003f04200 */
[----:B------:R-:W-:-:S12]  /*06e0*/  @P4 BRA `(.L_x_23) ;  /* 0x0000000000184947 */ /* 0x000fd80003800000 */
[----:B------:R-:W-:-:S14]  /*06f0*/  DSETP.NAN.AND P3, PT, R4, R4, PT ;  /* 0x000000040400722a */ /* 0x000fdc0003f68000 */
[----:B------:R-:W-:Y:S01]  /*0700*/  @P3 DADD R12, R4, 2 ;  /* 0x40000000040c3429 */ /* 0x000fe20000000000 */
[----:B------:R-:W-:Y:S10]  /*0710*/  @P3 BRA `(.L_x_23) ;  /* 0x00000000000c3947 */ /* 0x000ff40003800000 */
[----:B------:R-:W-:-:S14]  /*0720*/  DSETP.NEU.AND P3, PT, |R4|, +INF , PT ;  /* 0x7ff000000400742a */ /* 0x000fdc0003f6d200 */
[----:B------:R-:W-:Y:S02]  /*0730*/  @!P3 IMAD.MOV.U32 R12, RZ, RZ, 0x0 ;  /* 0x00000000ff0cb424 */ /* 0x000fe400078e00ff */
[----:B------:R-:W-:-:S07]  /*0740*/  @!P3 IMAD.MOV.U32 R13, RZ, RZ, 0x7ff00000 ;  /* 0x7ff00000ff0db424 */ /* 0x000fce00078e00ff */
.L_x_23:
[----:B------:R-:W-:Y:S05]  /*0750*/  BSYNC.RECONVERGENT B0 ;  /* 0x0000000000007941 */ /* 0x000fea0003800200 */
.L_x_22:
[----:B------:R-:W-:Y:S01]  /*0760*/  BSSY.RECONVERGENT B0, `(.L_x_24) ;  /* 0x000000c000007945 */ /* 0x000fe20003800200 */
[----:B------:R-:W-:Y:S02]  /*0770*/  FSEL R12, R12, RZ, P1 ;  /* 0x000000ff0c0c7208 */ /* 0x000fe40000800000 */
[----:B------:R-:W-:Y:S01]  /*0780*/  FSEL R13, R13, 1.875, P1 ;  /* 0x3ff000000d0d7808 */ /* 0x000fe20000800000 */
[----:B------:R-:W-:Y:S06]  /*0790*/  @P0 BRA P2, `(.L_x_25) ;  /* 0x0000000000200947 */ /* 0x000fec0001000000 */
[----:B------:R-:W-:Y:S01]  /*07a0*/  IMAD.MOV.U32 R18, RZ, RZ, R24 ;  /* 0x000000ffff127224 */ /* 0x000fe200078e0018 */
[----:B------:R-:W-:Y:S01]  /*07b0*/  MOV R19, R25 ;  /* 0x0000001900137202 */ /* 0x000fe20000000f00 */
[----:B------:R-:W-:Y:S01]  /*07c0*/  IMAD.MOV.U32 R16, RZ, RZ, -0x66666666 ;  /* 0x9999999aff107424 */ /* 0x000fe200078e00ff */
[----:B------:R-:W-:Y:S01]  /*07d0*/  MOV R0, 0x800 ;  /* 0x0000080000007802 */ /* 0x000fe20000000f00 */
[----:B------:R-:W-:-:S07]  /*07e0*/  IMAD.MOV.U32 R17, RZ, RZ, 0x3fb99999 ;  /* 0x3fb99999ff117424 */ /* 0x000fce00078e00ff */
[----:B------:R-:W-:Y:S05]  /*07f0*/  CALL.REL.NOINC `($__internal_1_$__cuda_sm20_div_rn_f64_full) ;  /* 0x0000000400507944 */ /* 0x000fea0003c00000 */
[----:B------:R-:W-:Y:S02]  /*0800*/  IMAD.MOV.U32 R8, RZ, RZ, R14 ;  /* 0x000000ffff087224 */ /* 0x000fe400078e000e */
[----:B------:R-:W-:-:S07]  /*0810*/  IMAD.MOV.U32 R9, RZ, RZ, R15 ;  /* 0x000000ffff097224 */ /* 0x000fce00078e000f */
.L_x_25:
[----:B------:R-:W-:Y:S05]  /*0820*/  BSYNC.RECONVERGENT B0 ;  /* 0x0000000000007941 */ /* 0x000fea0003800200 */
.L_x_24:
[----:B------:R-:W0:Y:S01]  /*0830*/  MUFU.RCP64H R15, 0.099999964237213134766 ;  /* 0x3fb99999000f7908 */ /* 0x000e220000001800 */
[----:B------:R-:W-:Y:S01]  /*0840*/  IMAD.MOV.U32 R16, RZ, RZ, -0x66666666 ;  /* 0x9999999aff107424 */ /* 0x000fe200078e00ff */
[----:B------:R-:W-:Y:S01]  /*0850*/  FSETP.GEU.AND P1, PT, |R11|, 6.5827683646048100446e-37, PT ;  /* 0x036000000b00780b */ /* 0x000fe20003f2e200 */
[----:B------:R-:W-:Y:S01]  /*0860*/  IMAD.MOV.U32 R17, RZ, RZ, 0x3fb99999 ;  /* 0x3fb99999ff117424 */ /* 0x000fe200078e00ff */
[----:B------:R-:W-:Y:S01]  /*0870*/  BSSY.RECONVERGENT B0, `(.L_x_26) ;  /* 0x0000014000007945 */ /* 0x000fe20003800200 */
[----:B------:R-:W-:Y:S01]  /*0880*/  IMAD.MOV.U32 R14, RZ, RZ, 0x1 ;  /* 0x00000001ff0e7424 */ /* 0x000fe200078e00ff */
[----:B------:R-:W-:-:S05]  /*0890*/  DADD R24, R8, R8 ;  /* 0x0000000008187229 */ /* 0x000fca0000000008 */
[----:B0-----:R-:W-:-:S08]  /*08a0*/  DFMA R18, R14, -R16, 1 ;  /* 0x3ff000000e12742b */ /* 0x001fd00000000810 */
[----:B------:R-:W-:-:S08]  /*08b0*/  DFMA R18, R18, R18, R18 ;  /* 0x000000121212722b */ /* 0x000fd00000000012 */
[----:B------:R-:W-:-:S08]  /*08c0*/  DFMA R18, R14, R18, R14 ;  /* 0x000000120e12722b */ /* 0x000fd0000000000e */
[----:B------:R-:W-:-:S08]  /*08d0*/  DFMA R14, R18, -R16, 1 ;  /* 0x3ff00000120e742b */ /* 0x000fd00000000810 */
[----:B------:R-:W-:-:S08]  /*08e0*/  DFMA R18, R18, R14, R18 ;  /* 0x0000000e1212722b */ /* 0x000fd00000000012 */
[----:B------:R-:W-:-:S08]  /*08f0*/  DMUL R14, R18, R10 ;  /* 0x0000000a120e7228 */ /* 0x000fd00000000000 */
[----:B------:R-:W-:-:S08]  /*0900*/  DFMA R16, R14, -R16, R10 ;  /* 0x800000100e10722b */ /* 0x000fd0000000000a */
[----:B------:R-:W-:-:S10]  /*0910*/  DFMA R14, R18, R16, R14 ;  /* 0x00000010120e722b */ /* 0x000fd4000000000e */
[----:B------:R-:W-:-:S05]  /*0920*/  FFMA R0, RZ, 1.4499999284744262695, R15 ;  /* 0x3fb99999ff007823 */ /* 0x000fca000000000f */
[----:B------:R-:W-:-:S13]  /*0930*/  FSETP.GT.AND P0, PT, |R0|, 1.469367938527859385e-39, PT ;  /* 0x001000000000780b */ /* 0x000fda0003f04200 */
[----:B------:R-:W-:Y:S05]  /*0940*/  @P0 BRA P1, `(.L_x_27) ;  /* 0x0000000000180947 */ /* 0x000fea0000800000 */
[----:B------:R-:W-:Y:S01]  /*0950*/  MOV R18, R10 ;  /* 0x0000000a00127202 */ /* 0x000fe20000000f00 */
[----:B------:R-:W-:Y:S01]  /*0960*/  IMAD.MOV.U32 R19, RZ, RZ, R11 ;  /* 0x000000ffff137224 */ /* 0x000fe200078e000b */
[----:B------:R-:W-:Y:S01]  /*0970*/  MOV R0, 0x9b0 ;  /* 0x000009b000007802 */ /* 0x000fe20000000f00 */
[----:B------:R-:W-:Y:S02]  /*0980*/  IMAD.MOV.U32 R16, RZ, RZ, -0x66666666 ;  /* 0x9999999aff107424 */ /* 0x000fe400078e00ff */
[----:B------:R-:W-:-:S07]  /*0990*/  IMAD.MOV.U32 R17, RZ, RZ, 0x3fb99999 ;  /* 0x3fb99999ff117424 */ /* 0x000fce00078e00ff */
[----:B------:R-:W-:Y:S05]  /*09a0*/  CALL.REL.NOINC `($__internal_1_$__cuda_sm20_div_rn_f64_full) ;  /* 0x0000000000e47944 */ /* 0x000fea0003c00000 */
.L_x_27:
[----:B------:R-:W-:Y:S05]  /*09b0*/  BSYNC.RECONVERGENT B0 ;  /* 0x0000000000007941 */ /* 0x000fea0003800200 */
.L_x_26:
[----:B------:R-:W-:Y:S01]  /*09c0*/  DADD R8, -RZ, |R2| ;  /* 0x00000000ff087229 */ /* 0x000fe20000000502 */
[----:B------:R-:W-:Y:S01]  /*09d0*/  BSSY.RECONVERGENT B0, `(.L_x_28) ;  /* 0x0000006000007945 */ /* 0x000fe20003800200 */
[----:B------:R-:W-:Y:S01]  /*09e0*/  DFMA R24, R24, R14, R12 ;  /* 0x0000000e1818722b */ /* 0x000fe2000000000c */
[----:B------:R-:W-:-:S07]  /*09f0*/  MOV R0, 0xa30 ;  /* 0x00000a3000007802 */ /* 0x000fce0000000f00 */
[----:B------:R-:W-:Y:S02]  /*0a00*/  IMAD.MOV.U32 R16, RZ, RZ, R8 ;  /* 0x000000ffff107224 */ /* 0x000fe400078e0008 */
[----:B------:R-:W-:-:S07]  /*0a10*/  IMAD.MOV.U32 R7, RZ, RZ, R9 ;  /* 0x000000ffff077224 */ /* 0x000fce00078e0009 */
[----:B------:R-:W-:Y:S05]  /*0a20*/  CALL.REL.NOINC `($_Z9compute_bPdS_S_$__internal_accurate_pow) ;  /* 0x0000000800387944 */ /* 0x000fea0003c00000 */
[----:B------:R-:W-:Y:S05]  /*0a30*/  BSYNC.RECONVERGENT B0 ;  /* 0x0000000000007941 */ /* 0x000fea0003800200 */
.L_x_28:
[----:B------:R-:W0:Y:S01]  /*0a40*/  MUFU.RCP64H R11, 0.0099999979138374328613 ;  /* 0x3f847ae1000b7908 */ /* 0x000e220000001800 */
[----:B------:R-:W-:Y:S01]  /*0a50*/  IMAD.MOV.U32 R8, RZ, RZ, 0x47ae147b ;  /* 0x47ae147bff087424 */ /* 0x000fe200078e00ff */
[----:B------:R-:W-:Y:S01]  /*0a60*/  MOV R10, 0x1 ;  /* 0x00000001000a7802 */ /* 0x000fe20000000f00 */
[----:B------:R-:W-:Y:S01]  /*0a70*/  IMAD.MOV.U32 R9, RZ, RZ, 0x3f847ae1 ;  /* 0x3f847ae1ff097424 */ /* 0x000fe200078e00ff */
[C---:B------:R-:W-:Y:S01]  /*0a80*/  DADD R18, R2.reuse, R4 ;  /* 0x0000000002127229 */ /* 0x040fe20000000004 */
[----:B------:R-:W-:Y:S01]  /*0a90*/  BSSY.RECONVERGENT B0, `(.L_x_29) ;  /* 0x0000016000007945 */ /* 0x000fe20003800200 */
[C---:B------:R-:W-:Y:S02]  /*0aa0*/  DADD R4, R2.reuse, 2 ;  /* 0x4000000002047429 */ /* 0x040fe40000000000 */
[C---:B------:R-:W-:Y:S02]  /*0ab0*/  DSETP.NEU.AND P0, PT, R2.reuse, RZ, PT ;  /* 0x000000ff0200722a */ /* 0x040fe40003f0d000 */
[----:B------:R-:W-:-:S06]  /*0ac0*/  DSETP.NEU.AND P2, PT, R2, 1, PT ;  /* 0x3ff000000200742a */ /* 0x000fcc0003f4d000 */
[----:B------:R-:W-:Y:S01]  /*0ad0*/  LOP3.LUT R0, R5, 0x7ff00000, RZ, 0xc0, !PT ;  /* 0x7ff0000005007812 */ /* 0x000fe200078ec0ff */
[----:B0-----:R-:W-:-:S03]  /*0ae0*/  DFMA R14, R10, -R8, 1 ;  /* 0x3ff000000a0e742b */ /* 0x001fc60000000808 */
[----:B------:R-:W-:Y:S02]  /*0af0*/  ISETP.NE.AND P1, PT, R0, 0x7ff00000, PT ;  /* 0x7ff000000000780c */ /* 0x000fe40003f25270 */
[----:B------:R-:W-:-:S03]  /*0b00*/  @!P0 CS2R R12, SRZ ;  /* 0x00000000000c8805 */ /* 0x000fc6000001ff00 */
[----:B------:R-:W-:-:S08]  /*0b10*/  DFMA R14, R14, R14, R14 ;  /* 0x0000000e0e0e722b */ /* 0x000fd0000000000e */
[----:B------:R-:W-:-:S08]  /*0b20*/  DFMA R14, R10, R14, R10 ;  /* 0x0000000e0a0e722b */ /* 0x000fd0000000000a */
[----:B------:R-:W-:-:S08]  /*0b30*/  DFMA R10, R14, -R8, 1 ;  /* 0x3ff000000e0a742b */ /* 0x000fd00000000808 */
[----:B------:R-:W-:-:S08]  /*0b40*/  DFMA R10, R14, R10, R14 ;  /* 0x0000000a0e0a722b */ /* 0x000fd0000000000e */
[----:B------:R-:W-:-:S08]  /*0b50*/  DMUL R14, R18, R10 ;  /* 0x0000000a120e7228 */ /* 0x000fd00000000000 */
[----:B------:R-:W-:-:S08]  /*0b60*/  DFMA R4, R14, -R8, R18 ;  /* 0x800000080e04722b */ /* 0x000fd00000000012 */
[----:B------:R-:W-:Y:S01]  /*0b70*/  DFMA R4, R10, R4, R14 ;  /* 0x000000040a04722b */ /* 0x000fe2000000000e */
[----:B------:R-:W-:Y:S10]  /*0b80*/  @P1 BRA `(.L_x_30) ;  /* 0x0000000000181947 */ /* 0x000ff40003800000 */
[----:B------:R-:W-:-:S14]  /*0b90*/  DSETP.NAN.AND P0, PT, R2, R2, PT ;  /* 0x000000020200722a */ /* 0x000fdc0003f08000 */
[----:B------:R-:W-:Y:S01]  /*0ba0*/  @P0 DADD R12, R2, 2 ;  /* 0x40000000020c0429 */ /* 0x000fe20000000000 */
[----:B------:R-:W-:Y:S10]  /*0bb0*/  @P0 BRA `(.L_x_30) ;  /* 0x00000000000c0947 */ /* 0x000ff40003800000 */
[----:B------:R-:W-:-:S14]  /*0bc0*/  DSETP.NEU.AND P0, PT, |R2|, +INF , PT ;  /* 0x7ff000000200742a */ /* 0x000fdc0003f0d200 */
[----:B------:R-:W-:Y:S02]  /*0bd0*/  @!P0 IMAD.MOV.U32 R12, RZ, RZ, 0x0 ;  /* 0x00000000ff0c8424 */ /* 0x000fe400078e00ff */
[----:B------:R-:W-:-:S07]  /*0be0*/  @!P0 IMAD.MOV.U32 R13, RZ, RZ, 0x7ff00000 ;  /* 0x7ff00000ff0d8424 */ /* 0x000fce00078e00ff */
.L_x_30:
[----:B------:R-:W-:Y:S05]  /*0bf0*/  BSYNC.RECONVERGENT B0 ;  /* 0x0000000000007941 */ /* 0x000fea0003800200 */
.L_x_29:
[----:B------:R-:W-:Y:S01]  /*0c00*/  FFMA R0, RZ, 1.0349999666213989258, R5 ;  /* 0x3f847ae1ff007823 */ /* 0x000fe20000000005 */
[----:B------:R-:W-:Y:S01]  /*0c10*/  FSETP.GEU.AND P1, PT, |R19|, 6.5827683646048100446e-37, PT ;  /* 0x036000001300780b */ /* 0x000fe20003f2e200 */
[----:B------:R-:W-:Y:S01]  /*0c20*/  BSSY.RECONVERGENT B0, `(.L_x_31) ;  /* 0x000000c000007945 */ /* 0x000fe20003800200 */
[----:B------:R-:W-:Y:S02]  /*0c30*/  FSEL R2, R12, RZ, P2 ;  /* 0x000000ff0c027208 */ /* 0x000fe40001000000 */
[----:B------:R-:W-:Y:S02]  /*0c40*/  FSETP.GT.AND P0, PT, |R0|, 1.469367938527859385e-39, PT ;  /* 0x001000000000780b */ /* 0x000fe40003f04200 */
[----:B------:R-:W-:-:S06]  /*0c50*/  FSEL R3, R13, 1.875, P2 ;  /* 0x3ff000000d037808 */ /* 0x000fcc0001000000 */
[----:B------:R-:W-:-:S05]  /*0c60*/  DADD R2, R24, R2 ;  /* 0x0000000018027229 */ /* 0x000fca0000000002 */
[----:B------:R-:W-:Y:S06]  /*0c70*/  @P0 BRA P1, `(.L_x_32) ;  /* 0x0000000000180947 */ /* 0x000fec0000800000 */
[----:B------:R-:W-:Y:S01]  /*0c80*/  IMAD.MOV.U32 R16, RZ, RZ, 0x47ae147b ;  /* 0x47ae147bff107424 */ /* 0x000fe200078e00ff */
[----:B------:R-:W-:Y:S01]  /*0c90*/  MOV R0, 0xcc0 ;  /* 0x00000cc000007802 */ /* 0x000fe20000000f00 */
[----:B------:R-:W-:-:S07]  /*0ca0*/  IMAD.MOV.U32 R17, RZ, RZ, 0x3f847ae1 ;  /* 0x3f847ae1ff117424 */ /* 0x000fce00078e00ff */
[----:B------:R-:W-:Y:S05]  /*0cb0*/  CALL.REL.NOINC `($__internal_1_$__cuda_sm20_div_rn_f64_full) ;  /* 0x0000000000207944 */ /* 0x000fea0003c00000 */
[----:B------:R-:W-:Y:S02]  /*0cc0*/  IMAD.MOV.U32 R4, RZ, RZ, R14 ;  /* 0x000000ffff047224 */ /* 0x000fe400078e000e */
[----:B------:R-:W-:-:S07]  /*0cd0*/  IMAD.MOV.U32 R5, RZ, RZ, R15 ;  /* 0x000000ffff057224 */ /* 0x000fce00078e000f */
.L_x_32:
[----:B------:R-:W-:Y:S05]  /*0ce0*/  BSYNC.RECONVERGENT B0 ;  /* 0x0000000000007941 */ /* 0x000fea0003800200 */
.L_x_31:
[----:B------:R-:W0:Y:S01]  /*0cf0*/  LDC.64 R8, c[0x0][0x390] ;  /* 0x0000e400ff087b82 */ /* 0x000e220000000a00 */
[----:B------:R-:W-:Y:S01]  /*0d00*/  DADD R2, -R2, R4 ;  /* 0x0000000002027229 */ /* 0x000fe20000000104 */
[----:B0-----:R-:W-:-:S06]  /*0d10*/  IMAD.WIDE R6, R6, 0x8, R8 ;  /* 0x0000000806067825 */ /* 0x001fcc00078e0208 */
[----:B------:R-:W-:Y:S01]  /*0d20*/  STG.E.64 desc[UR4][R6.64], R2 ;  /* 0x0000000206007986 */ /* 0x000fe2000c101b04 */
[----:B------:R-:W-:Y:S05]  /*0d30*/  EXIT ;  /* 0x000000000000794d */ /* 0x000fea0003800000 */
        .weak           $__internal_1_$__cuda_sm20_div_rn_f64_full
        .type           $__internal_1_$__cuda_sm20_div_rn_f64_full,@function
        .size           $__internal_1_$__cuda_sm20_div_rn_f64_full,($_Z9compute_bPdS_S_$__internal_accurate_pow - $__internal_1_$__cuda_sm20_div_rn_f64_full)
$__internal_1_$__cuda_sm20_div_rn_f64_full:
[C---:B------:R-:W-:Y:S01]  /*0d40*/  FSETP.GEU.AND P0, PT, |R17|.reuse, 1.469367938527859385e-39, PT ;  /* 0x001000001100780b */ /* 0x040fe20003f0e200 */
[----:B------:R-:W-:Y:S01]  /*0d50*/  BSSY.RECONVERGENT B1, `(.L_x_33) ;  /* 0x0000056000017945 */ /* 0x000fe20003800200 */
[----:B------:R-:W-:Y:S02]  /*0d60*/  LOP3.LUT R14, R17, 0x800fffff, RZ, 0xc0, !PT ;  /* 0x800fffff110e7812 */ /* 0x000fe400078ec0ff */
[C---:B------:R-:W-:Y:S02]  /*0d70*/  FSETP.GEU.AND P2, PT, |R19|.reuse, 1.469367938527859385e-39, PT ;  /* 0x001000001300780b */ /* 0x040fe40003f4e200 */
[----:B------:R-:W-:Y:S01]  /*0d80*/  LOP3.LUT R15, R14, 0x3ff00000, RZ, 0xfc, !PT ;  /* 0x3ff000000e0f7812 */ /* 0x000fe200078efcff */
[----:B------:R-:W-:Y:S01]  /*0d90*/  IMAD.MOV.U32 R14, RZ, RZ, R16 ;  /* 0x000000ffff0e7224 */ /* 0x000fe200078e0010 */
[----:B------:R-:W-:Y:S02]  /*0da0*/  MOV R20, 0x1 ;  /* 0x0000000100147802 */ /* 0x000fe40000000f00 */
[----:B------:R-:W-:-:S02]  /*0db0*/  LOP3.LUT R7, R19, 0x7ff00000, RZ, 0xc0, !PT ;  /* 0x7ff0000013077812 */ /* 0x000fc400078ec0ff */
[----:B------:R-:W-:Y:S01]  /*0dc0*/  LOP3.LUT R26, R17, 0x7ff00000, RZ, 0xc0, !PT ;  /* 0x7ff00000111a7812 */ /* 0x000fe200078ec0ff */
[----:B------:R-:W-:-:S03]  /*0dd0*/  @!P0 DMUL R14, R16, 8.98846567431157953865e+307 ;  /* 0x7fe00000100e8828 */ /* 0x000fc60000000000 */
[----:B------:R-:W-:Y:S01]  /*0de0*/  ISETP.GE.U32.AND P1, PT, R7, R26, PT ;  /* 0x0000001a0700720c */ /* 0x000fe20003f26070 */
[----:B------:R-:W-:Y:S01]  /*0df0*/  @!P2 IMAD.MOV.U32 R28, RZ, RZ, RZ ;  /* 0x000000ffff1ca224 */ /* 0x000fe200078e00ff */
[----:B------:R-:W-:Y:S01]  /*0e00*/  @!P2 LOP3.LUT R8, R17, 0x7ff00000, RZ, 0xc0, !PT ;  /* 0x7ff000001108a812 */ /* 0x000fe200078ec0ff */
[----:B------:R-:W0:Y:S03]  /*0e10*/  MUFU.RCP64H R21, R15 ;  /* 0x0000000f00157308 */ /* 0x000e260000001800 */
[----:B------:R-:W-:Y:S01]  /*0e20*/  @!P2 ISETP.GE.U32.AND P3, PT, R7, R8, PT ;  /* 0x000000080700a20c */ /* 0x000fe20003f66070 */
[----:B------:R-:W-:Y:S01]  /*0e30*/  IMAD.MOV.U32 R8, RZ, RZ, 0x1ca00000 ;  /* 0x1ca00000ff087424 */ /* 0x000fe200078e00ff */
[----:B------:R-:W-:-:S04]  /*0e40*/  @!P0 LOP3.LUT R26, R15, 0x7ff00000, RZ, 0xc0, !PT ;  /* 0x7ff000000f1a8812 */ /* 0x000fc800078ec0ff */
[----:B------:R-:W-:-:S04]  /*0e50*/  @!P2 SEL R9, R8, 0x63400000, !P3 ;  /* 0x634000000809a807 */ /* 0x000fc80005800000 */
[----:B------:R-:W-:Y:S01]  /*0e60*/  @!P2 LOP3.LUT R9, R9, 0x80000000, R19, 0xf8, !PT ;  /* 0x800000000909a812 */ /* 0x000fe200078ef813 */
[----:B0-----:R-:W-:-:S03]  /*0e70*/  DFMA R22, R20, -R14, 1 ;  /* 0x3ff000001416742b */ /* 0x001fc6000000080e */
[----:B------:R-:W-:Y:S01]  /*0e80*/  @!P2 LOP3.LUT R29, R9, 0x100000, RZ, 0xfc, !PT ;  /* 0x00100000091da812 */ /* 0x000fe200078efcff */
[----:B------:R-:W-:-:S04]  /*0e90*/  IMAD.MOV.U32 R9, RZ, RZ, R7 ;  /* 0x000000ffff097224 */ /* 0x000fc800078e0007 */
[----:B------:R-:W-:-:S08]  /*0ea0*/  DFMA R22, R22, R22, R22 ;  /* 0x000000161616722b */ /* 0x000fd00000000016 */
[----:B------:R-:W-:Y:S01]  /*0eb0*/  DFMA R22, R20, R22, R20 ;  /* 0x000000161416722b */ /* 0x000fe20000000014 */
[----:B------:R-:W-:Y:S01]  /*0ec0*/  SEL R21, R8, 0x63400000, !P1 ;  /* 0x6340000008157807 */ /* 0x000fe20004800000 */
[----:B------:R-:W-:-:S03]  /*0ed0*/  IMAD.MOV.U32 R20, RZ, RZ, R18 ;  /* 0x000000ffff147224 */ /* 0x000fc600078e0012 */
[----:B------:R-:W-:-:S03]  /*0ee0*/  LOP3.LUT R21, R21, 0x800fffff, R19, 0xf8, !PT ;  /* 0x800fffff15157812 */ /* 0x000fc600078ef813 */
[----:B------:R-:W-:-:S03]  /*0ef0*/  DFMA R30, R22, -R14, 1 ;  /* 0x3ff00000161e742b */ /* 0x000fc6000000080e */
[----:B------:R-:W-:-:S05]  /*0f00*/  @!P2 DFMA R20, R20, 2, -R28 ;  /* 0x400000001414a82b */ /* 0x000fca000000081c */
[----:B------:R-:W-:-:S05]  /*0f10*/  DFMA R30, R22, R30, R22 ;  /* 0x0000001e161e722b */ /* 0x000fca0000000016 */
[----:B------:R-:W-:-:S03]  /*0f20*/  @!P2 LOP3.LUT R9, R21, 0x7ff00000, RZ, 0xc0, !PT ;  /* 0x7ff000001509a812 */ /* 0x000fc600078ec0ff */
[----:B------:R-:W-:Y:S02]  /*0f30*/  DMUL R28, R30, R20 ;  /* 0x000000141e1c7228 */ /* 0x000fe40000000000 */
[----:B------:R-:W-:-:S05]  /*0f40*/  VIADD R27, R9, 0xffffffff ;  /* 0xffffffff091b7836 */ /* 0x000fca0000000000 */
[----:B------:R-:W-:Y:S01]  /*0f50*/  ISETP.GT.U32.AND P0, PT, R27, 0x7feffffe, PT ;  /* 0x7feffffe1b00780c */ /* 0x000fe20003f04070 */
[----:B------:R-:W-:Y:S01]  /*0f60*/  VIADD R27, R26, 0xffffffff ;  /* 0xffffffff1a1b7836 */ /* 0x000fe20000000000 */
[----:B------:R-:W-:-:S04]  /*0f70*/  DFMA R22, R28, -R14, R20 ;  /* 0x8000000e1c16722b */ /* 0x000fc80000000014 */
[----:B------:R-:W-:-:S04]  /*0f80*/  ISETP.GT.U32.OR P0, PT, R27, 0x7feffffe, P0 ;  /* 0x7feffffe1b00780c */ /* 0x000fc80000704470 */
[----:B------:R-:W-:-:S09]  /*0f90*/  DFMA R22, R30, R22, R28 ;  /* 0x000000161e16722b */ /* 0x000fd2000000001c */
[----:B------:R-:W-:Y:S05]  /*0fa0*/  @P0 BRA `(.L_x_34) ;  /* 0x00000000006c0947 */ /* 0x000fea0003800000 */
[----:B------:R-:W-:-:S04]  /*0fb0*/  LOP3.LUT R18, R17, 0x7ff00000, RZ, 0xc0, !PT ;  /* 0x7ff0000011127812 */ /* 0x000fc800078ec0ff */
[CC--:B------:R-:W-:Y:S02]  /*0fc0*/  VIADDMNMX R9, R7.reuse, -R18.reuse, 0xb9600000, !PT ;  /* 0xb960000007097446 */ /* 0x0c0fe40007800912 */
[----:B------:R-:W-:Y:S02]  /*0fd0*/  ISETP.GE.U32.AND P0, PT, R7, R18, PT ;  /* 0x000000120700720c */ /* 0x000fe40003f06070 */
[----:B------:R-:W-:Y:S02]  /*0fe0*/  VIMNMX R7, PT, PT, R9, 0x46a00000, PT ;  /* 0x46a0000009077848 */ /* 0x000fe40003fe0100 */
[----:B------:R-:W-:-:S05]  /*0ff0*/  SEL R8, R8, 0x63400000, !P0 ;  /* 0x6340000008087807 */ /* 0x000fca0004000000 */
[----:B------:R-:W-:Y:S02]  /*1000*/  IMAD.IADD R7, R7, 0x1, -R8 ;  /* 0x0000000107077824 */ /* 0x000fe400078e0a08 */
[----:B------:R-:W-:-:S03]  /*1010*/  IMAD.MOV.U32 R8, RZ, RZ, RZ ;  /* 0x000000ffff087224 */ /* 0x000fc600078e00ff */
[----:B------:R-:W-:-:S06]  /*1020*/  IADD3 R9, PT, PT, R7, 0x7fe00000, RZ ;  /* 0x7fe0000007097810 */ /* 0x000fcc0007ffe0ff */
[----:B------:R-:W-:-:S10]  /*1030*/  DMUL R28, R22, R8 ;  /* 0x00000008161c7228 */ /* 0x000fd40000000000 */
[----:B------:R-:W-:-:S13]  /*1040*/  FSETP.GTU.AND P0, PT, |R29|, 1.469367938527859385e-39, PT ;  /* 0x001000001d00780b */ /* 0x000fda0003f0c200 */
[----:B------:R-:W-:Y:S05]  /*1050*/  @P0 BRA `(.L_x_35) ;  /* 0x0000000000940947 */ /* 0x000fea0003800000 */
[----:B------:R-:W-:-:S06]  /*1060*/  DFMA R14, R22, -R14, R20 ;  /* 0x8000000e160e722b */ /* 0x000fcc0000000014 */
[----:B------:R-:W-:-:S04]  /*1070*/  IMAD.MOV.U32 R14, RZ, RZ, RZ ;  /* 0x000000ffff0e7224 */ /* 0x000fc800078e00ff */
[C---:B------:R-:W-:Y:S02]  /*1080*/  FSETP.NEU.AND P0, PT, R15.reuse, RZ, PT ;  /* 0x000000ff0f00720b */ /* 0x040fe40003f0d000 */
[----:B------:R-:W-:-:S04]  /*1090*/  LOP3.LUT R17, R15, 0x80000000, R17, 0x48, !PT ;  /* 0x800000000f117812 */ /* 0x000fc800078e4811 */
[----:B------:R-:W-:-:S07]  /*10a0*/  LOP3.LUT R15, R17, R9, RZ, 0xfc, !PT ;  /* 0x00000009110f7212 */ /* 0x000fce00078efcff */
        /* <DEDUP_REMOVED lines=11> */
.L_x_34:
[----:B------:R-:W-:-:S14]  /*1160*/  DSETP.NAN.AND P0, PT, R18, R18, PT ;  /* 0x000000121200722a */ /* 0x000fdc0003f08000 */
[----:B------:R-:W-:Y:S05]  /*1170*/  @P0 BRA `(.L_x_36) ;  /* 0x0000000000440947 */ /* 0x000fea0003800000 */
[----:B------:R-:W-:-:S14]  /*1180*/  DSETP.NAN.AND P0, PT, R16, R16, PT ;  /* 0x000000101000722a */ /* 0x000fdc0003f08000 */
[----:B------:R-:W-:Y:S05]  /*1190*/  @P0 BRA `(.L_x_37) ;  /* 0x0000000000300947 */ /* 0x000fea0003800000 */
[----:B------:R-:W-:Y:S01]  /*11a0*/  ISETP.NE.AND P0, PT, R9, R26, PT ;  /* 0x0000001a0900720c */ /* 0x000fe20003f05270 */
[----:B------:R-:W-:Y:S02]  /*11b0*/  IMAD.MOV.U32 R28, RZ, RZ, 0x0 ;  /* 0x00000000ff1c7424 */ /* 0x000fe400078e00ff */
[----:B------:R-:W-:-:S10]  /*11c0*/  IMAD.MOV.U32 R29, RZ, RZ, -0x80000 ;  /* 0xfff80000ff1d7424 */ /* 0x000fd400078e00ff */
[----:B------:R-:W-:Y:S05]  /*11d0*/  @!P0 BRA `(.L_x_35) ;  /* 0x0000000000348947 */ /* 0x000fea0003800000 */
[----:B------:R-:W-:Y:S02]  /*11e0*/  ISETP.NE.AND P0, PT, R9, 0x7ff00000, PT ;  /* 0x7ff000000900780c */ /* 0x000fe40003f05270 */
[----:B------:R-:W-:Y:S02]  /*11f0*/  LOP3.LUT R29, R19, 0x80000000, R17, 0x48, !PT ;  /* 0x80000000131d7812 */ /* 0x000fe400078e4811 */
[----:B------:R-:W-:-:S13]  /*1200*/  ISETP.EQ.OR P0, PT, R26, RZ, !P0 ;  /* 0x000000ff1a00720c */ /* 0x000fda0004702670 */
[----:B------:R-:W-:Y:S01]  /*1210*/  @P0 LOP3.LUT R7, R29, 0x7ff00000, RZ, 0xfc, !PT ;  /* 0x7ff000001d070812 */ /* 0x000fe200078efcff */
[----:B------:R-:W-:Y:S01]  /*1220*/  @!P0 IMAD.MOV.U32 R28, RZ, RZ, RZ ;  /* 0x000000ffff1c8224 */ /* 0x000fe200078e00ff */
[----:B------:R-:W-:-:S03]  /*1230*/  @P0 MOV R28, RZ ;  /* 0x000000ff001c0202 */ /* 0x000fc60000000f00 */
[----:B------:R-:W-:Y:S01]  /*1240*/  @P0 IMAD.MOV.U32 R29, RZ, RZ, R7 ;  /* 0x000000ffff1d0224 */ /* 0x000fe200078e0007 */
[----:B------:R-:W-:Y:S06]  /*1250*/  BRA `(.L_x_35) ;  /* 0x0000000000147947 */ /* 0x000fec0003800000 */
.L_x_37:
[----:B------:R-:W-:Y:S01]  /*1260*/  LOP3.LUT R29, R17, 0x80000, RZ, 0xfc, !PT ;  /* 0x00080000111d7812 */ /* 0x000fe200078efcff */
[----:B------:R-:W-:Y:S01]  /*1270*/  IMAD.MOV.U32 R28, RZ, RZ, R16 ;  /* 0x000000ffff1c7224 */ /* 0x000fe200078e0010 */
[----:B------:R-:W-:Y:S06]  /*1280*/  BRA `(.L_x_35) ;  /* 0x0000000000087947 */ /* 0x000fec0003800000 */
.L_x_36:
[----:B------:R-:W-:Y:S01]  /*1290*/  LOP3.LUT R29, R19, 0x80000, RZ, 0xfc, !PT ;  /* 0x00080000131d7812 */ /* 0x000fe200078efcff */
[----:B------:R-:W-:-:S07]  /*12a0*/  IMAD.MOV.U32 R28, RZ, RZ, R18 ;  /* 0x000000ffff1c7224 */ /* 0x000fce00078e0012 */
.L_x_35:
[----:B------:R-:W-:Y:S05]  /*12b0*/  BSYNC.RECONVERGENT B1 ;  /* 0x0000000000017941 */ /* 0x000fea0003800200 */
.L_x_33:
[----:B------:R-:W-:Y:S02]  /*12c0*/  HFMA2 R9, -RZ, RZ, 0, 0 ;  /* 0x00000000ff097431 */ /* 0x000fe400000001ff */
[----:B------:R-:W-:Y:S02]  /*12d0*/  IMAD.MOV.U32 R8, RZ, RZ, R0 ;  /* 0x000000ffff087224 */ /* 0x000fe400078e0000 */
[----:B------:R-:W-:Y:S02]  /*12e0*/  IMAD.MOV.U32 R14, RZ, RZ, R28 ;  /* 0x000000ffff0e7224 */ /* 0x000fe400078e001c */
[----:B------:R-:W-:Y:S01]  /*12f0*/  IMAD.MOV.U32 R15, RZ, RZ, R29 ;  /* 0x000000ffff0f7224 */ /* 0x000fe200078e001d */
[----:B------:R-:W-:Y:S06]  /*1300*/  RET.REL.NODEC R8 `(_Z9compute_bPdS_S_) ;  /* 0xffffffec083c7950 */ /* 0x000fec0003c3ffff */
        .type           $_Z9compute_bPdS_S_$__internal_accurate_pow,@function
        .size           $_Z9compute_bPdS_S_$__internal_accurate_pow,(.L_x_43 - $_Z9compute_bPdS_S_$__internal_accurate_pow)
$_Z9compute_bPdS_S_$__internal_accurate_pow:
[----:B------:R-:W-:Y:S01]  /*1310*/  ISETP.GT.U32.AND P0, PT, R7, 0xfffff, PT ;  /* 0x000fffff0700780c */ /* 0x000fe20003f04070 */
[----:B------:R-:W-:Y:S01]  /*1320*/  IMAD.MOV.U32 R8, RZ, RZ, R16 ;  /* 0x000000ffff087224 */ /* 0x000fe200078e0010 */
[----:B------:R-:W-:Y:S01]  /*1330*/  UMOV UR6, 0x7d2cafe2 ;  /* 0x7d2cafe200067882 */ /* 0x000fe20000000000 */
[----:B------:R-:W-:Y:S01]  /*1340*/  IMAD.MOV.U32 R9, RZ, RZ, R7 ;  /* 0x000000ffff097224 */ /* 0x000fe200078e0007 */
[----:B------:R-:W-:Y:S01]  /*1350*/  UMOV UR7, 0x3eb0f5ff ;  /* 0x3eb0f5ff00077882 */ /* 0x000fe20000000000 */
[----:B------:R-:W-:Y:S01]  /*1360*/  IMAD.MOV.U32 R18, RZ, RZ, 0x41ad3b5a ;  /* 0x41ad3b5aff127424 */ /* 0x000fe200078e00ff */
[----:B------:R-:W-:Y:S01]  /*1370*/  UMOV UR8, 0x3b39803f ;  /* 0x3b39803f00087882 */ /* 0x000fe20000000000 */
[----:B------:R-:W-:Y:S01]  /*1380*/  IMAD.MOV.U32 R19, RZ, RZ, 0x3ed0f5d2 ;  /* 0x3ed0f5d2ff137424 */ /* 0x000fe200078e00ff */
[----:B------:R-:W-:-:S05]  /*1390*/  UMOV UR9, 0x3c7abc9e ;  /* 0x3c7abc9e00097882 */ /* 0x000fca0000000000 */
[----:B------:R-:W-:Y:S01]  /*13a0*/  @!P0 DMUL R22, R8, 1.80143985094819840000e+16 ;  /* 0x4350000008168828 */ /* 0x000fe20000000000 */
[--C-:B------:R-:W-:Y:S01]  /*13b0*/  IMAD.MOV.U32 R8, RZ, RZ, R7.reuse ;  /* 0x000000ffff087224 */ /* 0x100fe200078e0007 */
[----:B------:R-:W-:-:S08]  /*13c0*/  SHF.R.U32.HI R7, RZ, 0x14, R7 ;  /* 0x00000014ff077819 */ /* 0x000fd00000011607 */
[----:B------:R-:W-:Y:S01]  /*13d0*/  @!P0 IMAD.MOV.U32 R8, RZ, RZ, R23 ;  /* 0x000000ffff088224 */ /* 0x000fe200078e0017 */
[----:B------:R-:W-:Y:S01]  /*13e0*/  @!P0 LEA.HI R7, R23, 0xffffffca, RZ, 0xc ;  /* 0xffffffca17078811 */ /* 0x000fe200078f60ff */
[----:B------:R-:W-:-:S03]  /*13f0*/  @!P0 IMAD.MOV.U32 R16, RZ, RZ, R22 ;  /* 0x000000ffff108224 */ /* 0x000fc600078e0016 */
[----:B------:R-:W-:-:S04]  /*1400*/  LOP3.LUT R8, R8, 0x800fffff, RZ, 0xc0, !PT ;  /* 0x800fffff08087812 */ /* 0x000fc800078ec0ff */
[----:B------:R-:W-:Y:S01]  /*1410*/  LOP3.LUT R17, R8, 0x3ff00000, RZ, 0xfc, !PT ;  /* 0x3ff0000008117812 */ /* 0x000fe200078efcff */
[----:B------:R-:W-:-:S03]  /*1420*/  IMAD.MOV.U32 R8, RZ, RZ, RZ ;  /* 0x000000ffff087224 */ /* 0x000fc600078e00ff */
[----:B------:R-:W-:-:S13]  /*1430*/  ISETP.GE.U32.AND P1, PT, R17, 0x3ff6a09f, PT ;  /* 0x3ff6a09f1100780c */ /* 0x000fda0003f26070 */
[----:B------:R-:W-:-:S05]  /*1440*/  @P1 VIADD R9, R17, 0xfff00000 ;  /* 0xfff0000011091836 */ /* 0x000fca0000000000 */
[----:B------:R-:W-:-:S06]  /*1450*/  @P1 MOV R17, R9 ;  /* 0x0000000900111202 */ /* 0x000fcc0000000f00 */
[C---:B------:R-:W-:Y:S02]  /*1460*/  DADD R12, R16.reuse, 1 ;  /* 0x3ff00000100c7429 */ /* 0x040fe40000000000 */
[----:B------:R-:W-:-:S04]  /*1470*/  DADD R16, R16, -1 ;  /* 0xbff0000010107429 */ /* 0x000fc80000000000 */
[----:B------:R-:W0:Y:S02]  /*1480*/  MUFU.RCP64H R9, R13 ;  /* 0x0000000d00097308 */ /* 0x000e240000001800 */
[----:B0-----:R-:W-:-:S08]  /*1490*/  DFMA R14, -R12, R8, 1 ;  /* 0x3ff000000c0e742b */ /* 0x001fd00000000108 */
[----:B------:R-:W-:-:S08]  /*14a0*/  DFMA R14, R14, R14, R14 ;  /* 0x0000000e0e0e722b */ /* 0x000fd0000000000e */
[----:B------:R-:W-:-:S08]  /*14b0*/  DFMA R8, R8, R14, R8 ;  /* 0x0000000e0808722b */ /* 0x000fd00000000008 */
[----:B------:R-:W-:-:S08]  /*14c0*/  DMUL R14, R16, R8 ;  /* 0x00000008100e7228 */ /* 0x000fd00000000000 */
[----:B------:R-:W-:-:S08]  /*14d0*/  DFMA R14, R16, R8, R14 ;  /* 0x00000008100e722b */ /* 0x000fd0000000000e */
[----:B------:R-:W-:-:S08]  /*14e0*/  DMUL R26, R14, R14 ;  /* 0x0000000e0e1a7228 */ /* 0x000fd00000000000 */
[----:B------:R-:W-:Y:S01]  /*14f0*/  DFMA R12, R26, UR6, R18 ;  /* 0x000000061a0c7c2b */ /* 0x000fe20008000012 */
[----:B------:R-:W-:Y:S01]  /*1500*/  UMOV UR6, 0x75488a3f ;  /* 0x75488a3f00067882 */ /* 0x000fe20000000000 */
[----:B------:R-:W-:-:S06]  /*1510*/  UMOV UR7, 0x3ef3b20a ;  /* 0x3ef3b20a00077882 */ /* 0x000fcc0000000000 */
[----:B------:R-:W-:Y:S01]  /*1520*/  DFMA R12, R26, R12, UR6 ;  /* 0x000000061a0c7e2b */ /* 0x000fe2000800000c */
[----:B------:R-:W-:Y:S01]  /*1530*/  UMOV UR6, 0xe4faecd5 ;  /* 0xe4faecd500067882 */ /* 0x000fe20000000000 */
[----:B------:R-:W-:-:S06]  /*1540*/  UMOV UR7, 0x3f1745cd ;  /* 0x3f1745cd00077882 */ /* 0x000fcc0000000000 */
[----:B------:R-:W-:Y:S01]  /*1550*/  DFMA R12, R26, R12, UR6 ;  /* 0x000000061a0c7e2b */ /* 0x000fe2000800000c */
[----:B------:R-:W-:Y:S01]  /*1560*/  UMOV UR6, 0x258a578b ;  /* 0x258a578b00067882 */ /* 0x000fe20000000000 */
[----:B------:R-:W-:-:S06]  /*1570*/  UMOV UR7, 0x3f3c71c7 ;  /* 0x3f3c71c700077882 */ /* 0x000fcc0000000000 */
[----:B------:R-:W-:Y:S01]  /*1580*/  DFMA R18, R26, R12, UR6 ;  /* 0x000000061a127e2b */ /* 0x000fe2000800000c */
[----:B------:R-:W-:Y:S01]  /*1590*/  UMOV UR6, 0x9242b910 ;  /* 0x9242b91000067882 */ /* 0x000fe20000000000 */
[----:B------:R-:W-:Y:S01]  /*15a0*/  UMOV UR7, 0x3f624924 ;  /* 0x3f62492400077882 */ /* 0x000fe20000000000 */
[----:B------:R-:W-:-:S05]  /*15b0*/  DADD R12, R16, -R14 ;  /* 0x00000000100c7229 */ /* 0x000fca000000080e */
[----:B------:R-:W-:Y:S01]  /*15c0*/  DFMA R18, R26, R18, UR6 ;  /* 0x000000061a127e2b */ /* 0x000fe20008000012 */
[----:B------:R-:W-:Y:S01]  /*15d0*/  UMOV UR6, 0x99999dfb ;  /* 0x99999dfb00067882 */ /* 0x000fe20000000000 */
[----:B------:R-:W-:Y:S01]  /*15e0*/  UMOV UR7, 0x3f899999 ;  /* 0x3f89999900077882 */ /* 0x000fe20000000000 */
[----:B------:R-:W-:-:S05]  /*15f0*/  DADD R12, R12, R12 ;  /* 0x000000000c0c7229 */ /* 0x000fca000000000c */
[----:B------:R-:W-:Y:S01]  /*1600*/  DFMA R18, R26, R18, UR6 ;  /* 0x000000061a127e2b */ /* 0x000fe20008000012 */
[----:B------:R-:W-:Y:S01]  /*1610*/  UMOV UR6, 0x55555555 ;  /* 0x5555555500067882 */ /* 0x000fe20000000000 */
[----:B------:R-:W-:Y:S01]  /*1620*/  UMOV UR7, 0x3fb55555 ;  /* 0x3fb5555500077882 */ /* 0x000fe20000000000 */
[----:B------:R-:W-:-:S05]  /*1630*/  DFMA R12, R16, -R14, R12 ;  /* 0x8000000e100c722b */ /* 0x000fca000000000c */
[----:B------:R-:W-:-:S03]  /*1640*/  DFMA R16, R26, R18, UR6 ;  /* 0x000000061a107e2b */ /* 0x000fc60008000012 */
[----:B------:R-:W-:Y:S02]  /*1650*/  DMUL R12, R8, R12 ;  /* 0x0000000c080c7228 */ /* 0x000fe40000000000 */
[----:B------:R-:W-:-:S03]  /*1660*/  DMUL R8, R14, R14 ;  /* 0x0000000e0e087228 */ /* 0x000fc60000000000 */
[----:B------:R-:W-:Y:S01]  /*1670*/  DADD R20, -R16, UR6 ;  /* 0x0000000610147e29 */ /* 0x000fe20008000100 */
[----:B------:R-:W-:Y:S01]  /*1680*/  UMOV UR6, 0xb9e7b0 ;  /* 0x00b9e7b000067882 */ /* 0x000fe20000000000 */
[----:B------:R-:W-:-:S03]  /*1690*/  UMOV UR7, 0x3c46a4cb ;  /* 0x3c46a4cb00077882 */ /* 0x000fc60000000000 */
[----:B------:R-:W-:Y:S02]  /*16a0*/  VIADD R23, R13, 0x100000 ;  /* 0x001000000d177836 */ /* 0x000fe40000000000 */
[----:B------:R-:W-:Y:S01]  /*16b0*/  IMAD.MOV.U32 R22, RZ, RZ, R12 ;  /* 0x000000ffff167224 */ /* 0x000fe200078e000c */
[----:B------:R-:W-:Y:S02]  /*16c0*/  DFMA R18, R26, R18, R20 ;  /* 0x000000121a12722b */ /* 0x000fe40000000014 */
[C---:B------:R-:W-:Y:S02]  /*16d0*/  DFMA R20, R14.reuse, R14, -R8 ;  /* 0x0000000e0e14722b */ /* 0x040fe40000000808 */
[----:B------:R-:W-:-:S06]  /*16e0*/  DMUL R26, R14, R8 ;  /* 0x000000080e1a7228 */ /* 0x000fcc0000000000 */
[----:B------:R-:W-:Y:S02]  /*16f0*/  DFMA R20, R14, R22, R20 ;  /* 0x000000160e14722b */ /* 0x000fe40000000014 */
[----:B------:R-:W-:Y:S01]  /*1700*/  DADD R22, R18, -UR6 ;  /* 0x8000000612167e29 */ /* 0x000fe20008000000 */
[----:B------:R-:W-:Y:S01]  /*1710*/  UMOV UR6, 0x80000000 ;  /* 0x8000000000067882 */ /* 0x000fe20000000000 */
[----:B------:R-:W-:Y:S01]  /*1720*/  DFMA R18, R14, R8, -R26 ;  /* 0x000000080e12722b */ /* 0x000fe2000000081a */
[----:B------:R-:W-:-:S07]  /*1730*/  UMOV UR7, 0x43300000 ;  /* 0x4330000000077882 */ /* 0x000fce0000000000 */
[----:B------:R-:W-:Y:S02]  /*1740*/  DFMA R18, R12, R8, R18 ;  /* 0x000000080c12722b */ /* 0x000fe40000000012 */
[----:B------:R-:W-:-:S06]  /*1750*/  DADD R8, R16, R22 ;  /* 0x0000000010087229 */ /* 0x000fcc0000000016 */
[----:B------:R-:W-:Y:S02]  /*1760*/  DFMA R18, R14, R20, R18 ;  /* 0x000000140e12722b */ /* 0x000fe40000000012 */
[----:B------:R-:W-:Y:S02]  /*1770*/  DADD R20, R16, -R8 ;  /* 0x0000000010147229 */ /* 0x000fe40000000808 */
[----:B------:R-:W-:-:S06]  /*1780*/  DMUL R16, R8, R26 ;  /* 0x0000001a08107228 */ /* 0x000fcc0000000000 */
[----:B------:R-:W-:Y:S02]  /*1790*/  DADD R22, R22, R20 ;  /* 0x0000000016167229 */ /* 0x000fe40000000014 */
[----:B------:R-:W-:-:S08]  /*17a0*/  DFMA R20, R8, R26, -R16 ;  /* 0x0000001a0814722b */ /* 0x000fd00000000810 */
[----:B------:R-:W-:-:S08]  /*17b0*/  DFMA R18, R8, R18, R20 ;  /* 0x000000120812722b */ /* 0x000fd00000000014 */
[----:B------:R-:W-:-:S08]  /*17c0*/  DFMA R22, R22, R26, R18 ;  /* 0x0000001a1616722b */ /* 0x000fd00000000012 */
[----:B------:R-:W-:-:S08]  /*17d0*/  DADD R18, R16, R22 ;  /* 0x0000000010127229 */ /* 0x000fd00000000016 */
[--C-:B------:R-:W-:Y:S02]  /*17e0*/  DADD R8, R14, R18.reuse ;  /* 0x000000000e087229 */ /* 0x100fe40000000012 */
[----:B------:R-:W-:-:S06]  /*17f0*/  DADD R16, R16, -R18 ;  /* 0x0000000010107229 */ /* 0x000fcc0000000812 */
[----:B------:R-:W-:Y:S02]  /*1800*/  DADD R14, R14, -R8 ;  /* 0x000000000e0e7229 */ /* 0x000fe40000000808 */
[----:B------:R-:W-:-:S06]  /*1810*/  DADD R16, R22, R16 ;  /* 0x0000000016107229 */ /* 0x000fcc0000000010 */
[----:B------:R-:W-:-:S08]  /*1820*/  DADD R14, R18, R14 ;  /* 0x00000000120e7229 */ /* 0x000fd0000000000e */
[----:B------:R-:W-:Y:S01]  /*1830*/  DADD R14, R16, R14 ;  /* 0x00000000100e7229 */ /* 0x000fe2000000000e */
[C---:B------:R-:W-:Y:S01]  /*1840*/  VIADD R16, R7.reuse, 0xfffffc01 ;  /* 0xfffffc0107107836 */ /* 0x040fe20000000000 */
[----:B------:R-:W-:-:S06]  /*1850*/  @P1 IADD3 R16, PT, PT, R7, -0x3fe, RZ ;  /* 0xfffffc0207101810 */ /* 0x000fcc0007ffe0ff */
[----:B------:R-:W-:Y:S01]  /*1860*/  DADD R18, R12, R14 ;  /* 0x000000000c127229 */ /* 0x000fe2000000000e */
[----:B------:R-:W-:Y:S01]  /*1870*/  LOP3.LUT R14, R16, 0x80000000, RZ, 0x3c, !PT ;  /* 0x80000000100e7812 */ /* 0x000fe200078e3cff */
[----:B------:R-:W-:-:S06]  /*1880*/  IMAD.MOV.U32 R15, RZ, RZ, 0x43300000 ;  /* 0x43300000ff0f7424 */ /* 0x000fcc00078e00ff */
[----:B------:R-:W-:Y:S02]  /*1890*/  DADD R16, R8, R18 ;  /* 0x0000000008107229 */ /* 0x000fe40000000012 */
[----:B------:R-:W-:Y:S01]  /*18a0*/  DADD R14, R14, -UR6 ;  /* 0x800000060e0e7e29 */ /* 0x000fe20008000000 */
[----:B------:R-:W-:Y:S01]  /*18b0*/  UMOV UR6, 0xfefa39ef ;  /* 0xfefa39ef00067882 */ /* 0x000fe20000000000 */
[----:B------:R-:W-:-:S04]  /*18c0*/  UMOV UR7, 0x3fe62e42 ;  /* 0x3fe62e4200077882 */ /* 0x000fc80000000000 */
[--C-:B------:R-:W-:Y:S02]  /*18d0*/  DADD R8, R8, -R16.reuse ;  /* 0x0000000008087229 */ /* 0x100fe40000000810 */
[----:B------:R-:W-:-:S06]  /*18e0*/  DFMA R12, R14, UR6, R16 ;  /* 0x000000060e0c7c2b */ /* 0x000fcc0008000010 */
[----:B------:R-:W-:Y:S02]  /*18f0*/  DADD R8, R18, R8 ;  /* 0x0000000012087229 */ /* 0x000fe40000000008 */
[----:B------:R-:W-:-:S08]  /*1900*/  DFMA R20, R14, -UR6, R12 ;  /* 0x800000060e147c2b */ /* 0x000fd0000800000c */
[----:B------:R-:W-:-:S08]  /*1910*/  DADD R20, -R16, R20 ;  /* 0x0000000010147229 */ /* 0x000fd00000000114 */
[----:B------:R-:W-:-:S08]  /*1920*/  DADD R8, R8, -R20 ;  /* 0x0000000008087229 */ /* 0x000fd00000000814 */
[----:B------:R-:W-:-:S08]  /*1930*/  DFMA R8, R14, UR8, R8 ;  /* 0x000000080e087c2b */ /* 0x000fd00008000008 */
[----:B------:R-:W-:-:S08]  /*1940*/  DADD R16, R12, R8 ;  /* 0x000000000c107229 */ /* 0x000fd00000000008 */
[----:B------:R-:W-:Y:S02]  /*1950*/  DADD R12, R12, -R16 ;  /* 0x000000000c0c7229 */ /* 0x000fe40000000810 */
[----:B------:R-:W-:-:S06]  /*1960*/  DMUL R14, R16, 2 ;  /* 0x40000000100e7828 */ /* 0x000fcc0000000000 */
[----:B------:R-:W-:Y:S02]  /*1970*/  DADD R12, R8, R12 ;  /* 0x00000000080c7229 */ /* 0x000fe4000000000c */
[----:B------:R-:W-:Y:S01]  /*1980*/  DFMA R18, R16, 2, -R14 ;  /* 0x400000001012782b */ /* 0x000fe2000000080e */
[----:B------:R-:W-:Y:S02]  /*1990*/  IMAD.MOV.U32 R8, RZ, RZ, 0x652b82fe ;  /* 0x652b82feff087424 */ /* 0x000fe400078e00ff */
[----:B------:R-:W-:-:S05]  /*19a0*/  IMAD.MOV.U32 R9, RZ, RZ, 0x3ff71547 ;  /* 0x3ff71547ff097424 */ /* 0x000fca00078e00ff */
[----:B------:R-:W-:-:S08]  /*19b0*/  DFMA R18, R12, 2, R18 ;  /* 0x400000000c12782b */ /* 0x000fd00000000012 */
[----:B------:R-:W-:-:S08]  /*19c0*/  DADD R12, R14, R18 ;  /* 0x000000000e0c7229 */ /* 0x000fd00000000012 */
[----:B------:R-:W-:Y:S02]  /*19d0*/  DFMA R8, R12, R8, 6.75539944105574400000e+15 ;  /* 0x433800000c08742b */ /* 0x000fe40000000008 */
[----:B------:R-:W-:Y:S01]  /*19e0*/  FSETP.GEU.AND P0, PT, |R13|, 4.1917929649353027344, PT ;  /* 0x4086232b0d00780b */ /* 0x000fe20003f0e200 */
[----:B------:R-:W-:-:S05]  /*19f0*/  DADD R14, R14, -R12 ;  /* 0x000000000e0e7229 */ /* 0x000fca000000080c */
[----:B------:R-:W-:-:S03]  /*1a00*/  DADD R16, R8, -6.75539944105574400000e+15 ;  /* 0xc338000008107429 */ /* 0x000fc60000000000 */
[----:B------:R-:W-:-:S05]  /*1a10*/  DADD R18, R18, R14 ;  /* 0x0000000012127229 */ /* 0x000fca000000000e */
[----:B------:R-:W-:Y:S01]  /*1a20*/  DFMA R20, R16, -UR6, R12 ;  /* 0x8000000610147c2b */ /* 0x000fe2000800000c */
[----:B------:R-:W-:Y:S01]  /*1a30*/  UMOV UR6, 0x3b39803f ;  /* 0x3b39803f00067882 */ /* 0x000fe20000000000 */
[----:B------:R-:W-:-:S06]  /*1a40*/  UMOV UR7, 0x3c7abc9e ;  /* 0x3c7abc9e00077882 */ /* 0x000fcc0000000000 */
[----:B------:R-:W-:Y:S01]  /*1a50*/  DFMA R16, R16, -UR6, R20 ;  /* 0x8000000610107c2b */ /* 0x000fe20008000014 */
[----:B------:R-:W-:Y:S01]  /*1a60*/  UMOV UR6, 0x69ce2bdf ;  /* 0x69ce2bdf00067882 */ /* 0x000fe20000000000 */
[----:B------:R-:W-:Y:S01]  /*1a70*/  IMAD.MOV.U32 R20, RZ, RZ, -0x35dec16 ;  /* 0xfca213eaff147424 */ /* 0x000fe200078e00ff */
[----:B------:R-:W-:Y:S01]  /*1a80*/  UMOV UR7, 0x3e5ade15 ;  /* 0x3e5ade1500077882 */ /* 0x000fe20000000000 */
[----:B------:R-:W-:-:S06]  /*1a90*/  IMAD.MOV.U32 R21, RZ, RZ, 0x3e928af3 ;  /* 0x3e928af3ff157424 */ /* 0x000fcc00078e00ff */
        /* <DEDUP_REMOVED lines=24> */
[----:B------:R-:W-:-:S08]  /*1c20*/  DFMA R20, R16, R20, UR6 ;  /* 0x0000000610147e2b */ /* 0x000fd00008000014 */
[----:B------:R-:W-:-:S08]  /*1c30*/  DFMA R20, R16, R20, 1 ;  /* 0x3ff000001014742b */ /* 0x000fd00000000014 */
[----:B------:R-:W-:-:S10]  /*1c40*/  DFMA R16, R16, R20, 1 ;  /* 0x3ff000001010742b */ /* 0x000fd40000000014 */
[----:B------:R-:W-:Y:S01]  /*1c50*/  IMAD R15, R8, 0x100000, R17 ;  /* 0x00100000080f7824 */ /* 0x000fe200078e0211 */
[----:B------:R-:W-:Y:S01]  /*1c60*/  MOV R14, R16 ;  /* 0x00000010000e7202 */ /* 0x000fe20000000f00 */
[----:B------:R-:W-:Y:S06]  /*1c70*/  @!P0 BRA `(.L_x_38) ;  /* 0x0000000000308947 */ /* 0x000fec0003800000 */
[----:B------:R-:W-:Y:S01]  /*1c80*/  FSETP.GEU.AND P1, PT, |R13|, 4.2275390625, PT ;  /* 0x408748000d00780b */ /* 0x000fe20003f2e200 */
[C---:B------:R-:W-:Y:S02]  /*1c90*/  DADD R14, R12.reuse, +INF ;  /* 0x7ff000000c0e7429 */ /* 0x040fe40000000000 */
[----:B------:R-:W-:-:S08]  /*1ca0*/  DSETP.GEU.AND P0, PT, R12, RZ, PT ;  /* 0x000000ff0c00722a */ /* 0x000fd00003f0e000 */
[----:B------:R-:W-:Y:S02]  /*1cb0*/  FSEL R14, R14, RZ, P0 ;  /* 0x000000ff0e0e7208 */ /* 0x000fe40000000000 */
[----:B------:R-:W-:Y:S02]  /*1cc0*/  @!P1 LEA.HI R7, R8, R8, RZ, 0x1 ;  /* 0x0000000808079211 */ /* 0x000fe400078f08ff */
[----:B------:R-:W-:Y:S02]  /*1cd0*/  FSEL R15, R15, RZ, P0 ;  /* 0x000000ff0f0f7208 */ /* 0x000fe40000000000 */
[----:B------:R-:W-:-:S05]  /*1ce0*/  @!P1 SHF.R.S32.HI R7, RZ, 0x1, R7 ;  /* 0x00000001ff079819 */ /* 0x000fca0000011407 */
[----:B------:R-:W-:Y:S02]  /*1cf0*/  @!P1 IMAD.IADD R8, R8, 0x1, -R7 ;  /* 0x0000000108089824 */ /* 0x000fe400078e0a07 */
[----:B------:R-:W-:-:S03]  /*1d00*/  @!P1 IMAD R17, R7, 0x100000, R17 ;  /* 0x0010000007119824 */ /* 0x000fc600078e0211 */
[----:B------:R-:W-:Y:S01]  /*1d10*/  @!P1 LEA R9, R8, 0x3ff00000, 0x14 ;  /* 0x3ff0000008099811 */ /* 0x000fe200078ea0ff */
[----:B------:R-:W-:-:S06]  /*1d20*/  @!P1 IMAD.MOV.U32 R8, RZ, RZ, RZ ;  /* 0x000000ffff089224 */ /* 0x000fcc00078e00ff */
[----:B------:R-:W-:-:S11]  /*1d30*/  @!P1 DMUL R14, R16, R8 ;  /* 0x00000008100e9228 */ /* 0x000fd60000000000 */
.L_x_38:
[----:B------:R-:W-:Y:S01]  /*1d40*/  DFMA R18, R18, R14, R14 ;  /* 0x0000000e1212722b */ /* 0x000fe2000000000e */
[----:B------:R-:W-:Y:S01]  /*1d50*/  IMAD.MOV.U32 R8, RZ, RZ, R0 ;  /* 0x000000ffff087224 */ /* 0x000fe200078e0000 */
[----:B------:R-:W-:Y:S01]  /*1d60*/  DSETP.NEU.AND P0, PT, |R14|, +INF , PT ;  /* 0x7ff000000e00742a */ /* 0x000fe20003f0d200 */
[----:B------:R-:W-:-:S07]  /*1d70*/  IMAD.MOV.U32 R9, RZ, RZ, 0x0 ;  /* 0x00000000ff097424 */ /* 0x000fce00078e00ff */
[----:B------:R-:W-:Y:S02]  /*1d80*/  FSEL R12, R14, R18, !P0 ;  /* 0x000000120e0c7208 */ /* 0x000fe40004000000 */
[----:B------:R-:W-:Y:S01]  /*1d90*/  FSEL R13, R15, R19, !P0 ;  /* 0x000000130f0d7208 */ /* 0x000fe20004000000 */
[----:B------:R-:W-:Y:S06]  /*1da0*/  RET.REL.NODEC R8 `(_Z9compute_bPdS_S_) ;  /* 0xffffffe008947950 */ /* 0x000fec0003c3ffff */
.L_x_39:
        /* <DEDUP_REMOVED lines=13> */
.L_x_43:


//--------------------- .text._Z11initial_arrPdd  --------------------------
	.section	.text._Z11initial_arrPdd,"ax",@progbits
	.align	128
        .global         _Z11initial_arrPdd
        .type           _Z11initial_arrPdd,@function
        .size           _Z11initial_arrPdd,(.L_x_51 - _Z11initial_arrPdd)
        .other          _Z11initial_arrPdd,@"STO_CUDA_ENTRY STV_DEFAULT"
_Z11initial_arrPdd:
.text._Z11initial_arrPdd:
[----:B------:R-:W-:Y:S01]  /*0000*/  LDC R1, c[0x0][0x37c] ;  /* 0x0000df00ff017b82 */ /* 0x000fe20000000800 */
[----:B------:R-:W0:Y:S01]  /*0010*/  S2R R7, SR_CTAID.X ;  /* 0x0000000000077919 */ /* 0x000e220000002500 */
[----:B------:R-:W0:Y:S01]  /*0020*/  LDCU UR4, c[0x0][0x360] ;  /* 0x00006c00ff0477ac */ /* 0x000e220008000800 */
[----:B------:R-:W0:Y:S02]  /*0030*/  S2R R0, SR_TID.X ;  /* 0x0000000000007919 */ /* 0x000e240000002100 */
[----:B0-----:R-:W-:-:S05]  /*0040*/  IMAD R7, R7, UR4, R0 ;  /* 0x0000000407077c24 */ /* 0x001fca000f8e0200 */
[----:B------:R-:W-:-:S13]  /*0050*/  ISETP.GT.AND P0, PT, R7, 0x690, PT ;  /* 0x000006900700780c */ /* 0x000fda0003f04270 */
[----:B------:R-:W-:Y:S05]  /*0060*/  @P0 EXIT ;  /* 0x000000000000094d */ /* 0x000fea0003800000 */
[----:B------:R-:W0:Y:S01]  /*0070*/  LDC.64 R2, c[0x0][0x380] ;  /* 0x0000e000ff027b82 */ /* 0x000e220000000a00 */
[----:B------:R-:W1:Y:S07]  /*0080*/  LDCU.64 UR4, c[0x0][0x358] ;  /* 0x00006b00ff0477ac */ /* 0x000e6e0008000a00 */
[----:B------:R-:W1:Y:S01]  /*0090*/  LDC.64 R4, c[0x0][0x388] ;  /* 0x0000e200ff047b82 */ /* 0x000e620000000a00 */
[----:B0-----:R-:W-:-:S05]  /*00a0*/  IMAD.WIDE R2, R7, 0x8, R2 ;  /* 0x0000000807027825 */ /* 0x001fca00078e0202 */
[----:B-1----:R-:W-:Y:S01]  /*00b0*/  STG.E.64 desc[UR4][R2.64], R4 ;  /* 0x0000000402007986 */ /* 0x002fe2000c101b04 */
[----:B------:R-:W-:Y:S05]  /*00c0*/  EXIT ;  /* 0x000000000000794d */ /* 0x000fea0003800000 */
.L_x_40:
        /* <DEDUP_REMOVED lines=11> */
.L_x_51:


//--------------------- .nv.global.init           --------------------------
	.section	.nv.global.init,"aw",@progbits
	.align	8
.nv.global.init:
	.type		dtdy,@object
	.size		dtdy,(dtdy2 - dtdy)
dtdy:
        /*0000*/ 	.byte	0x99, 0x99, 0x99, 0x99, 0x99, 0x99, 0xc9, 0x3f
	.type		dtdy2,@object
	.size		dtdy2,(dx - dtdy2)
dtdy2:
        /*0008*/ 	.byte	0xfe, 0xff, 0xff, 0xff, 0xff, 0xff, 0x0f, 0x40
	.type		dx,@object
	.size		dx,(dt - dx)
dx:
        /*0010*/ 	.byte	0x9a, 0x99, 0x99, 0x99, 0x99, 0x99, 0xa9, 0x3f
	.type		dt,@object
	.size		dt,(dy2 - dt)
dt:
        /*0018*/ 	.byte	0x7b, 0x14, 0xae, 0x47, 0xe1, 0x7a, 0x84, 0x3f
	.type		dy2,@object
	.size		dy2,(rho - dy2)
dy2:
        /*0020*/ 	.byte	0x7c, 0x14, 0xae, 0x47, 0xe1, 0x7a, 0x64, 0x3f
	.type		rho,@object
	.size		rho,(dtdx - rho)
rho:
        /*0028*/ 	.byte	0x00, 0x00, 0x00, 0x00, 0x00, 0x00, 0xf0, 0x3f
	.type		dtdx,@object
	.size		dtdx,(dtdx2 - dtdx)
dtdx:
        /*0030*/ 	.byte	0x99, 0x99, 0x99, 0x99, 0x99, 0x99, 0xc9, 0x3f
	.type		dtdx2,@object
	.size		dtdx2,(nu - dtdx2)
dtdx2:
        /*0038*/ 	.byte	0xfe, 0xff, 0xff, 0xff, 0xff, 0xff, 0x0f, 0x40
	.type		nu,@object
	.size		nu,(dx2 - nu)
nu:
        /*0040*/ 	.byte	0x7b, 0x14, 0xae, 0x47, 0xe1, 0x7a, 0x94, 0x3f
	.type		dx2,@object
	.size		dx2,(dy - dx2)
dx2:
        /*0048*/ 	.byte	0x7c, 0x14, 0xae, 0x47, 0xe1, 0x7a, 0x64, 0x3f
	.type		dy,@object
	.size		dy,(nt - dy)
dy:
        /*0050*/ 	.byte	0x9a, 0x99, 0x99, 0x99, 0x99, 0x99, 0xa9, 0x3f
	.type		nt,@object
	.size		nt,(nx - nt)
nt:
        /*0058*/ 	.byte	0xf4, 0x01, 0x00, 0x00
	.type		nx,@object
	.size		nx,(ny - nx)
nx:
        /*005c*/ 	.byte	0x29, 0x00, 0x00, 0x00
	.type		ny,@object
	.size		ny,(nit - ny)
ny:
        /*0060*/ 	.byte	0x29, 0x00, 0x00, 0x00
	.type		nit,@object
	.size		nit,(.L_3 - nit)
nit:
        /*0064*/ 	.byte	0x32, 0x00, 0x00, 0x00
.L_3:


//--------------------- .nv.shared.reserved.0     --------------------------
	.section	.nv.shared.reserved.0,"aw",@nobits
	.weak		__nv_reservedSMEM_offset_0_alias
	.size		__nv_reservedSMEM_offset_0_alias, 0, 64
	.other		__nv_reservedSMEM_offset_0_alias,@"STO_CUDA_RESERVED_SHARED STV_DEFAULT"
__nv_reservedSMEM_offset_0_alias:
	.zero		0
	.zero		64


//--------------------- .nv.constant0._Z14compute_v_edgePd --------------------------
	.section	.nv.constant0._Z14compute_v_edgePd,"a",@progbits
	.sectionflags	@""
	.align	4
.nv.constant0._Z14compute_v_edgePd:
	.zero		904


//--------------------- .nv.constant0._Z14compute_u_edgePd --------------------------
	.section	.nv.constant0._Z14compute_u_edgePd,"a",@progbits
	.sectionflags	@""
	.align	4
.nv.constant0._Z14compute_u_edgePd:
	.zero		904


//--------------------- .nv.constant0._Z9compute_vPdS_S_S_ --------------------------
	.section	.nv.constant0._Z9compute_vPdS_S_S_,"a",@progbits
	.sectionflags	@""
	.align	4
.nv.constant0._Z9compute_vPdS_S_S_:
	.zero		928


//--------------------- .nv.constant0._Z9compute_uPdS_S_S_ --------------------------
	.section	.nv.constant0._Z9compute_uPdS_S_S_,"a",@progbits
	.sectionflags	@""
	.align	4
.nv.constant0._Z9compute_uPdS_S_S_:
	.zero		928


//--------------------- .nv.constant0._Z14compute_p_edgePd --------------------------
	.section	.nv.constant0._Z14compute_p_edgePd,"a",@progbits
	.sectionflags	@""
	.align	4
.nv.constant0._Z14compute_p_edgePd:
	.zero		904


//--------------------- .nv.constant0._Z9compute_pPdS_S_ --------------------------
	.section	.nv.constant0._Z9compute_pPdS_S_,"a",@progbits
	.sectionflags	@""
	.align	4
.nv.constant0._Z9compute_pPdS_S_:
	.zero		920


//--------------------- .nv.constant0._Z9compute_bPdS_S_ --------------------------
	.section	.nv.constant0._Z9compute_bPdS_S_,"a",@progbits
	.sectionflags	@""
	.align	4
.nv.constant0._Z9compute_bPdS_S_:
	.zero		920


//--------------------- .nv.constant0._Z11initial_arrPdd --------------------------
	.section	.nv.constant0._Z11initial_arrPdd,"a",@progbits
	.sectionflags	@""
	.align	4
.nv.constant0._Z11initial_arrPdd:
	.zero		912


//--------------------- SYMBOLS --------------------------

	.type		.nv.reservedSmem.offset0,@object
	.size		.nv.reservedSmem.offset0,0x4
